//
// Generated by NVIDIA NVVM Compiler
//
// Compiler Build ID: CL-36424714
// Cuda compilation tools, release 13.0, V13.0.88
// Based on NVVM 20.0.0
//

.version 9.0
.target sm_100
.address_size 64

	// .globl	compute_mu_kernel
.global .align 4 .b8 __cudart_i2opi_f[24] = {65, 144, 67, 60, 153, 149, 98, 219, 192, 221, 52, 245, 209, 87, 39, 252, 41, 21, 68, 78, 110, 131, 249, 162};

.visible .entry compute_mu_kernel(
	.param .u64 .ptr .align 1 compute_mu_kernel_param_0,
	.param .u64 .ptr .align 1 compute_mu_kernel_param_1,
	.param .u64 .ptr .align 1 compute_mu_kernel_param_2,
	.param .u64 .ptr .align 1 compute_mu_kernel_param_3,
	.param .u32 compute_mu_kernel_param_4,
	.param .u64 .ptr .align 1 compute_mu_kernel_param_5,
	.param .u64 .ptr .align 1 compute_mu_kernel_param_6
)
{
	.reg .pred 	%p<2>;
	.reg .b32 	%r<6>;
	.reg .b32 	%f<10>;
	.reg .b64 	%rd<20>;

	ld.param.u64 	%rd1, [compute_mu_kernel_param_0];
	ld.param.u64 	%rd2, [compute_mu_kernel_param_1];
	ld.param.u64 	%rd3, [compute_mu_kernel_param_2];
	ld.param.u64 	%rd4, [compute_mu_kernel_param_3];
	ld.param.u32 	%r2, [compute_mu_kernel_param_4];
	ld.param.u64 	%rd5, [compute_mu_kernel_param_5];
	ld.param.u64 	%rd6, [compute_mu_kernel_param_6];
	mov.u32 	%r3, %ctaid.x;
	mov.u32 	%r4, %ntid.x;
	mov.u32 	%r5, %tid.x;
	mad.lo.s32 	%r1, %r3, %r4, %r5;
	setp.ge.s32 	%p1, %r1, %r2;
	@%p1 bra 	$L__BB0_2;
	cvta.to.global.u64 	%rd7, %rd1;
	cvta.to.global.u64 	%rd8, %rd2;
	cvta.to.global.u64 	%rd9, %rd3;
	cvta.to.global.u64 	%rd10, %rd4;
	cvta.to.global.u64 	%rd11, %rd5;
	cvta.to.global.u64 	%rd12, %rd6;
	mul.wide.s32 	%rd13, %r1, 4;
	add.s64 	%rd14, %rd7, %rd13;
	ld.global.nc.f32 	%f1, [%rd14];
	add.s64 	%rd15, %rd8, %rd13;
	ld.global.nc.f32 	%f2, [%rd15];
	add.s64 	%rd16, %rd9, %rd13;
	ld.global.nc.f32 	%f3, [%rd16];
	add.s64 	%rd17, %rd10, %rd13;
	ld.global.nc.f32 	%f4, [%rd17];
	mul.f32 	%f5, %f2, %f4;
	fma.rn.f32 	%f6, %f1, %f3, %f5;
	add.s64 	%rd18, %rd11, %rd13;
	st.global.f32 	[%rd18], %f6;
	mul.f32 	%f7, %f1, %f4;
	mul.f32 	%f8, %f2, %f3;
	sub.f32 	%f9, %f7, %f8;
	add.s64 	%rd19, %rd12, %rd13;
	st.global.f32 	[%rd19], %f9;
$L__BB0_2:
	ret;

}
	// .globl	fhd_accumulate_mu_kernel
.visible .entry fhd_accumulate_mu_kernel(
	.param .u64 .ptr .align 1 fhd_accumulate_mu_kernel_param_0,
	.param .u64 .ptr .align 1 fhd_accumulate_mu_kernel_param_1,
	.param .u64 .ptr .align 1 fhd_accumulate_mu_kernel_param_2,
	.param .u64 .ptr .align 1 fhd_accumulate_mu_kernel_param_3,
	.param .u64 .ptr .align 1 fhd_accumulate_mu_kernel_param_4,
	.param .u64 .ptr .align 1 fhd_accumulate_mu_kernel_param_5,
	.param .u64 .ptr .align 1 fhd_accumulate_mu_kernel_param_6,
	.param .u64 .ptr .align 1 fhd_accumulate_mu_kernel_param_7,
	.param .u32 fhd_accumulate_mu_kernel_param_8,
	.param .u32 fhd_accumulate_mu_kernel_param_9,
	.param .u64 .ptr .align 1 fhd_accumulate_mu_kernel_param_10,
	.param .u64 .ptr .align 1 fhd_accumulate_mu_kernel_param_11
)
{
	.local .align 4 .b8 	__local_depot1[28];
	.reg .b64 	%SP;
	.reg .b64 	%SPL;
	.reg .pred 	%p<20>;
	.reg .b32 	%r<89>;
	.reg .b32 	%f<80>;
	.reg .b64 	%rd<73>;
	.reg .b64 	%fd<5>;

	mov.u64 	%SPL, __local_depot1;
	ld.param.u64 	%rd18, [fhd_accumulate_mu_kernel_param_0];
	ld.param.u64 	%rd19, [fhd_accumulate_mu_kernel_param_1];
	ld.param.u64 	%rd20, [fhd_accumulate_mu_kernel_param_2];
	ld.param.u64 	%rd21, [fhd_accumulate_mu_kernel_param_3];
	ld.param.u64 	%rd22, [fhd_accumulate_mu_kernel_param_4];
	ld.param.u64 	%rd23, [fhd_accumulate_mu_kernel_param_5];
	ld.param.u64 	%rd24, [fhd_accumulate_mu_kernel_param_6];
	ld.param.u64 	%rd25, [fhd_accumulate_mu_kernel_param_7];
	ld.param.u32 	%r30, [fhd_accumulate_mu_kernel_param_8];
	ld.param.u32 	%r31, [fhd_accumulate_mu_kernel_param_9];
	ld.param.u64 	%rd26, [fhd_accumulate_mu_kernel_param_10];
	add.u64 	%rd1, %SPL, 0;
	add.u64 	%rd2, %SPL, 0;
	mov.u32 	%r32, %ctaid.x;
	mov.u32 	%r33, %ntid.x;
	mov.u32 	%r34, %tid.x;
	mad.lo.s32 	%r1, %r32, %r33, %r34;
	setp.ge.s32 	%p1, %r1, %r31;
	@%p1 bra 	$L__BB1_21;
	cvta.to.global.u64 	%rd30, %rd23;
	cvta.to.global.u64 	%rd31, %rd24;
	cvta.to.global.u64 	%rd32, %rd25;
	mul.wide.s32 	%rd33, %r1, 4;
	add.s64 	%rd34, %rd30, %rd33;
	ld.global.nc.f32 	%f1, [%rd34];
	add.s64 	%rd35, %rd31, %rd33;
	ld.global.nc.f32 	%f2, [%rd35];
	add.s64 	%rd36, %rd32, %rd33;
	ld.global.nc.f32 	%f3, [%rd36];
	setp.lt.s32 	%p2, %r30, 1;
	mov.f32 	%f78, 0f00000000;
	mov.f32 	%f79, %f78;
	@%p2 bra 	$L__BB1_20;
	cvta.to.global.u64 	%rd3, %rd20;
	cvta.to.global.u64 	%rd4, %rd21;
	cvta.to.global.u64 	%rd5, %rd22;
	cvta.to.global.u64 	%rd6, %rd18;
	cvta.to.global.u64 	%rd7, %rd19;
	mov.f32 	%f79, 0f00000000;
	mov.b32 	%r80, 0;
	mov.f32 	%f78, %f79;
$L__BB1_3:
	mul.wide.u32 	%rd37, %r80, 4;
	add.s64 	%rd38, %rd3, %rd37;
	ld.global.nc.f32 	%f22, [%rd38];
	add.s64 	%rd39, %rd4, %rd37;
	ld.global.nc.f32 	%f23, [%rd39];
	mul.f32 	%f24, %f2, %f23;
	fma.rn.f32 	%f25, %f1, %f22, %f24;
	add.s64 	%rd40, %rd5, %rd37;
	ld.global.nc.f32 	%f26, [%rd40];
	fma.rn.f32 	%f27, %f3, %f26, %f25;
	mul.f32 	%f6, %f27, 0f40C90FDB;
	mul.f32 	%f28, %f6, 0f3F22F983;
	cvt.rni.s32.f32 	%r88, %f28;
	cvt.rn.f32.s32 	%f29, %r88;
	fma.rn.f32 	%f30, %f29, 0fBFC90FDA, %f6;
	fma.rn.f32 	%f31, %f29, 0fB3A22168, %f30;
	fma.rn.f32 	%f77, %f29, 0fA7C234C5, %f31;
	abs.f32 	%f8, %f6;
	setp.ltu.f32 	%p3, %f8, 0f47CE4780;
	mov.u32 	%r84, %r88;
	mov.f32 	%f76, %f77;
	@%p3 bra 	$L__BB1_11;
	setp.neu.f32 	%p4, %f8, 0f7F800000;
	@%p4 bra 	$L__BB1_6;
	mov.f32 	%f34, 0f00000000;
	mul.rn.f32 	%f76, %f6, %f34;
	mov.b32 	%r84, 0;
	bra.uni 	$L__BB1_11;
$L__BB1_6:
	mov.b32 	%r4, %f6;
	mov.b64 	%rd71, 0;
	mov.b32 	%r81, 0;
	mov.u64 	%rd69, __cudart_i2opi_f;
	mov.u64 	%rd70, %rd2;
$L__BB1_7:
	.pragma "nounroll";
	ld.global.nc.u32 	%r37, [%rd69];
	shl.b32 	%r38, %r4, 8;
	or.b32  	%r39, %r38, -2147483648;
	mad.wide.u32 	%rd43, %r37, %r39, %rd71;
	shr.u64 	%rd71, %rd43, 32;
	st.local.u32 	[%rd70], %rd43;
	add.s32 	%r81, %r81, 1;
	add.s64 	%rd70, %rd70, 4;
	add.s64 	%rd69, %rd69, 4;
	setp.ne.s32 	%p5, %r81, 6;
	@%p5 bra 	$L__BB1_7;
	shr.u32 	%r40, %r4, 23;
	st.local.u32 	[%rd2+24], %rd71;
	and.b32  	%r7, %r40, 31;
	and.b32  	%r41, %r40, 224;
	add.s32 	%r42, %r41, -128;
	shr.u32 	%r43, %r42, 5;
	mul.wide.u32 	%rd44, %r43, 4;
	sub.s64 	%rd14, %rd2, %rd44;
	ld.local.u32 	%r82, [%rd14+24];
	ld.local.u32 	%r83, [%rd14+20];
	setp.eq.s32 	%p6, %r7, 0;
	@%p6 bra 	$L__BB1_10;
	shf.l.wrap.b32 	%r82, %r83, %r82, %r7;
	ld.local.u32 	%r44, [%rd14+16];
	shf.l.wrap.b32 	%r83, %r44, %r83, %r7;
$L__BB1_10:
	shr.u32 	%r45, %r82, 30;
	shf.l.wrap.b32 	%r46, %r83, %r82, 2;
	shl.b32 	%r47, %r83, 2;
	shr.u32 	%r48, %r46, 31;
	add.s32 	%r49, %r48, %r45;
	neg.s32 	%r50, %r49;
	setp.lt.s32 	%p7, %r4, 0;
	selp.b32 	%r84, %r50, %r49, %p7;
	xor.b32  	%r51, %r46, %r4;
	shr.s32 	%r52, %r46, 31;
	xor.b32  	%r53, %r52, %r46;
	xor.b32  	%r54, %r52, %r47;
	cvt.u64.u32 	%rd45, %r53;
	shl.b64 	%rd46, %rd45, 32;
	cvt.u64.u32 	%rd47, %r54;
	or.b64  	%rd48, %rd46, %rd47;
	cvt.rn.f64.s64 	%fd1, %rd48;
	mul.f64 	%fd2, %fd1, 0d3BF921FB54442D19;
	cvt.rn.f32.f64 	%f32, %fd2;
	neg.f32 	%f33, %f32;
	setp.lt.s32 	%p8, %r51, 0;
	selp.f32 	%f76, %f33, %f32, %p8;
$L__BB1_11:
	add.s32 	%r56, %r84, 1;
	mul.rn.f32 	%f35, %f76, %f76;
	and.b32  	%r57, %r84, 1;
	setp.eq.b32 	%p10, %r57, 1;
	selp.f32 	%f36, %f76, 0f3F800000, %p10;
	fma.rn.f32 	%f37, %f35, %f36, 0f00000000;
	fma.rn.f32 	%f38, %f35, 0f37CBAC00, 0fBAB607ED;
	selp.f32 	%f39, 0fB94D4153, %f38, %p10;
	selp.f32 	%f40, 0f3C0885E4, 0f3D2AAABB, %p10;
	fma.rn.f32 	%f41, %f39, %f35, %f40;
	selp.f32 	%f42, 0fBE2AAAA8, 0fBEFFFFFF, %p10;
	fma.rn.f32 	%f43, %f41, %f35, %f42;
	fma.rn.f32 	%f44, %f43, %f37, %f36;
	and.b32  	%r58, %r56, 2;
	setp.eq.s32 	%p11, %r58, 0;
	mov.f32 	%f45, 0f00000000;
	sub.f32 	%f46, %f45, %f44;
	selp.f32 	%f12, %f44, %f46, %p11;
	@%p3 bra 	$L__BB1_19;
	setp.neu.f32 	%p12, %f8, 0f7F800000;
	@%p12 bra 	$L__BB1_14;
	mov.f32 	%f49, 0f00000000;
	mul.rn.f32 	%f77, %f6, %f49;
	mov.b32 	%r88, 0;
	bra.uni 	$L__BB1_19;
$L__BB1_14:
	mov.b32 	%r16, %f6;
	shl.b32 	%r60, %r16, 8;
	or.b32  	%r17, %r60, -2147483648;
	mov.b64 	%rd72, 0;
	mov.b32 	%r85, 0;
$L__BB1_15:
	.pragma "nounroll";
	mul.wide.u32 	%rd50, %r85, 4;
	mov.u64 	%rd51, __cudart_i2opi_f;
	add.s64 	%rd52, %rd51, %rd50;
	ld.global.nc.u32 	%r61, [%rd52];
	mad.wide.u32 	%rd53, %r61, %r17, %rd72;
	shr.u64 	%rd72, %rd53, 32;
	add.s64 	%rd54, %rd1, %rd50;
	st.local.u32 	[%rd54], %rd53;
	add.s32 	%r85, %r85, 1;
	setp.ne.s32 	%p13, %r85, 6;
	@%p13 bra 	$L__BB1_15;
	shr.u32 	%r62, %r16, 23;
	st.local.u32 	[%rd1+24], %rd72;
	and.b32  	%r20, %r62, 31;
	and.b32  	%r63, %r62, 224;
	add.s32 	%r64, %r63, -128;
	shr.u32 	%r65, %r64, 5;
	mul.wide.u32 	%rd55, %r65, 4;
	sub.s64 	%rd17, %rd1, %rd55;
	ld.local.u32 	%r86, [%rd17+24];
	ld.local.u32 	%r87, [%rd17+20];
	setp.eq.s32 	%p14, %r20, 0;
	@%p14 bra 	$L__BB1_18;
	shf.l.wrap.b32 	%r86, %r87, %r86, %r20;
	ld.local.u32 	%r66, [%rd17+16];
	shf.l.wrap.b32 	%r87, %r66, %r87, %r20;
$L__BB1_18:
	shr.u32 	%r67, %r86, 30;
	shf.l.wrap.b32 	%r68, %r87, %r86, 2;
	shl.b32 	%r69, %r87, 2;
	shr.u32 	%r70, %r68, 31;
	add.s32 	%r71, %r70, %r67;
	neg.s32 	%r72, %r71;
	setp.lt.s32 	%p15, %r16, 0;
	selp.b32 	%r88, %r72, %r71, %p15;
	xor.b32  	%r73, %r68, %r16;
	shr.s32 	%r74, %r68, 31;
	xor.b32  	%r75, %r74, %r68;
	xor.b32  	%r76, %r74, %r69;
	cvt.u64.u32 	%rd56, %r75;
	shl.b64 	%rd57, %rd56, 32;
	cvt.u64.u32 	%rd58, %r76;
	or.b64  	%rd59, %rd57, %rd58;
	cvt.rn.f64.s64 	%fd3, %rd59;
	mul.f64 	%fd4, %fd3, 0d3BF921FB54442D19;
	cvt.rn.f32.f64 	%f47, %fd4;
	neg.f32 	%f48, %f47;
	setp.lt.s32 	%p16, %r73, 0;
	selp.f32 	%f77, %f48, %f47, %p16;
$L__BB1_19:
	mul.rn.f32 	%f50, %f77, %f77;
	and.b32  	%r78, %r88, 1;
	setp.eq.b32 	%p17, %r78, 1;
	selp.f32 	%f51, 0f3F800000, %f77, %p17;
	fma.rn.f32 	%f52, %f50, %f51, 0f00000000;
	fma.rn.f32 	%f53, %f50, 0f37CBAC00, 0fBAB607ED;
	selp.f32 	%f54, %f53, 0fB94D4153, %p17;
	selp.f32 	%f55, 0f3D2AAABB, 0f3C0885E4, %p17;
	fma.rn.f32 	%f56, %f54, %f50, %f55;
	selp.f32 	%f57, 0fBEFFFFFF, 0fBE2AAAA8, %p17;
	fma.rn.f32 	%f58, %f56, %f50, %f57;
	fma.rn.f32 	%f59, %f58, %f52, %f51;
	and.b32  	%r79, %r88, 2;
	setp.eq.s32 	%p18, %r79, 0;
	mov.f32 	%f60, 0f00000000;
	sub.f32 	%f61, %f60, %f59;
	selp.f32 	%f62, %f59, %f61, %p18;
	mul.wide.u32 	%rd60, %r80, 4;
	add.s64 	%rd61, %rd6, %rd60;
	ld.global.nc.f32 	%f63, [%rd61];
	add.s64 	%rd62, %rd7, %rd60;
	ld.global.nc.f32 	%f64, [%rd62];
	mul.f32 	%f65, %f12, %f63;
	mul.f32 	%f66, %f64, %f62;
	sub.f32 	%f67, %f65, %f66;
	add.f32 	%f78, %f78, %f67;
	mul.f32 	%f68, %f63, %f62;
	fma.rn.f32 	%f69, %f12, %f64, %f68;
	add.f32 	%f79, %f79, %f69;
	add.s32 	%r80, %r80, 1;
	setp.ne.s32 	%p19, %r80, %r30;
	@%p19 bra 	$L__BB1_3;
$L__BB1_20:
	ld.param.u64 	%rd68, [fhd_accumulate_mu_kernel_param_11];
	cvta.to.global.u64 	%rd63, %rd26;
	mul.wide.s32 	%rd64, %r1, 4;
	add.s64 	%rd65, %rd63, %rd64;
	ld.global.f32 	%f70, [%rd65];
	add.f32 	%f71, %f78, %f70;
	st.global.f32 	[%rd65], %f71;
	cvta.to.global.u64 	%rd66, %rd68;
	add.s64 	%rd67, %rd66, %rd64;
	ld.global.f32 	%f72, [%rd67];
	add.f32 	%f73, %f79, %f72;
	st.global.f32 	[%rd67], %f73;
$L__BB1_21:
	ret;

}


// ===== COMPILED SASS (sm_100) =====

	.target	sm_100

	.elftype	@"ET_EXEC"


//--------------------- .note.nv.tkinfo           --------------------------
	.section	.note.nv.tkinfo,"",@"SHT_NOTE"
	.sectionflags	@"SHF_NOTE_NV_TKINFO"
	.tkinfo
        /*0018*/ 	.word	0x00000002
        /*0030*/ 	.string	""
        /*0030*/ 	.string	"ptxas"
        /*0030*/ 	.string	"Cuda compilation tools, release 13.0, V13.0.88"
        /*0030*/ 	.string	"Build cuda_13.0.r13.0/compiler.36424714_0"
        /*0030*/ 	.string	"-arch sm_100 -m 64 "



//--------------------- .note.nv.cuinfo           --------------------------
	.section	.note.nv.cuinfo,"",@"SHT_NOTE"
	.sectionflags	@"SHF_NOTE_NV_CUINFO"
        /*0018*/ 	.short	0x0002
        /*001a*/ 	.short	0x0064
        /*001c*/ 	.short	0x0082
	.zero		2


//--------------------- .nv.info                  --------------------------
	.section	.nv.info,"",@"SHT_CUDA_INFO"
	.align	4


	//----- nvinfo : EIATTR_REGCOUNT
	.align		4
        /*0000*/ 	.byte	0x04, 0x2f
        /*0002*/ 	.short	(.L_2 - .L_1)
	.align		4
.L_1:
        /*0004*/ 	.word	index@(compute_mu_kernel)
        /*0008*/ 	.word	0x00000014


	//----- nvinfo : EIATTR_FRAME_SIZE
	.align		4
.L_2:
        /*000c*/ 	.byte	0x04, 0x11
        /*000e*/ 	.short	(.L_4 - .L_3)
	.align		4
.L_3:
        /*0010*/ 	.word	index@(compute_mu_kernel)
        /*0014*/ 	.word	0x00000000


	//----- nvinfo : EIATTR_REGCOUNT
	.align		4
.L_4:
        /*0018*/ 	.byte	0x04, 0x2f
        /*001a*/ 	.short	(.L_6 - .L_5)
	.align		4
.L_5:
        /*001c*/ 	.word	index@(fhd_accumulate_mu_kernel)
        /*0020*/ 	.word	0x0000001e


	//----- nvinfo : EIATTR_FRAME_SIZE
	.align		4
.L_6:
        /*0024*/ 	.byte	0x04, 0x11
        /*0026*/ 	.short	(.L_8 - .L_7)
	.align		4
.L_7:
        /*0028*/ 	.word	index@(fhd_accumulate_mu_kernel)
        /*002c*/ 	.word	0x00000000


	//----- nvinfo : EIATTR_MIN_STACK_SIZE
	.align		4
.L_8:
        /*0030*/ 	.byte	0x04, 0x12
        /*0032*/ 	.short	(.L_10 - .L_9)
	.align		4
.L_9:
        /*0034*/ 	.word	index@(fhd_accumulate_mu_kernel)
        /*0038*/ 	.word	0x00000000


	//----- nvinfo : EIATTR_MIN_STACK_SIZE
	.align		4
.L_10:
        /*003c*/ 	.byte	0x04, 0x12
        /*003e*/ 	.short	(.L_12 - .L_11)
	.align		4
.L_11:
        /*0040*/ 	.word	index@(compute_mu_kernel)
        /*0044*/ 	.word	0x00000000
.L_12:


//--------------------- .nv.compat                --------------------------
	.section	.nv.compat,"",@"SHT_CUDA_COMPAT_INFO"
	.align	4
        /*0000*/ 	.byte	0x02, 0x09, 0x00, 0x00, 0x02, 0x02, 0x01, 0x00, 0x02, 0x05, 0x05, 0x00, 0x03, 0x07, 0x01, 0x01
        /*0010*/ 	.byte	0x02, 0x03, 0x00, 0x00, 0x02, 0x06, 0x01, 0x00, 0x04, 0x0b, 0x08, 0x00, 0x01, 0x00, 0x00, 0x00
        /*0020*/ 	.byte	0x00, 0x00, 0x00, 0x00


//--------------------- .nv.info.fhd_accumulate_mu_kernel --------------------------
	.section	.nv.info.fhd_accumulate_mu_kernel,"",@"SHT_CUDA_INFO"
	.sectionflags	@""
	.align	4


	//----- nvinfo : EIATTR_CUDA_API_VERSION
	.align		4
        /*0000*/ 	.byte	0x04, 0x37
        /*0002*/ 	.short	(.L_14 - .L_13)
.L_13:
        /*0004*/ 	.word	0x00000082


	//----- nvinfo : EIATTR_KPARAM_INFO
	.align		4
.L_14:
        /*0008*/ 	.byte	0x04, 0x17
        /*000a*/ 	.short	(.L_16 - .L_15)
.L_15:
        /*000c*/ 	.word	0x00000000
        /*0010*/ 	.short	0x000b
        /*0012*/ 	.short	0x0050
        /*0014*/ 	.byte	0x00, 0xf5, 0x21, 0x00


	//----- nvinfo : EIATTR_KPARAM_INFO
	.align		4
.L_16:
        /*0018*/ 	.byte	0x04, 0x17
        /*001a*/ 	.short	(.L_18 - .L_17)
.L_17:
        /*001c*/ 	.word	0x00000000
        /*0020*/ 	.short	0x000a
        /*0022*/ 	.short	0x0048
        /*0024*/ 	.byte	0x00, 0xf5, 0x21, 0x00


	//----- nvinfo : EIATTR_KPARAM_INFO
	.align		4
.L_18:
        /*0028*/ 	.byte	0x04, 0x17
        /*002a*/ 	.short	(.L_20 - .L_19)
.L_19:
        /*002c*/ 	.word	0x00000000
        /*0030*/ 	.short	0x0009
        /*0032*/ 	.short	0x0044
        /*0034*/ 	.byte	0x00, 0xf0, 0x11, 0x00


	//----- nvinfo : EIATTR_KPARAM_INFO
	.align		4
.L_20:
        /*0038*/ 	.byte	0x04, 0x17
        /*003a*/ 	.short	(.L_22 - .L_21)
.L_21:
        /*003c*/ 	.word	0x00000000
        /*0040*/ 	.short	0x0008
        /*0042*/ 	.short	0x0040
        /*0044*/ 	.byte	0x00, 0xf0, 0x11, 0x00


	//----- nvinfo : EIATTR_KPARAM_INFO
	.align		4
.L_22:
        /*0048*/ 	.byte	0x04, 0x17
        /*004a*/ 	.short	(.L_24 - .L_23)
.L_23:
        /*004c*/ 	.word	0x00000000
        /*0050*/ 	.short	0x0007
        /*0052*/ 	.short	0x0038
        /*0054*/ 	.byte	0x00, 0xf5, 0x21, 0x00


	//----- nvinfo : EIATTR_KPARAM_INFO
	.align		4
.L_24:
        /*0058*/ 	.byte	0x04, 0x17
        /*005a*/ 	.short	(.L_26 - .L_25)
.L_25:
        /*005c*/ 	.word	0x00000000
        /*0060*/ 	.short	0x0006
        /*0062*/ 	.short	0x0030
        /*0064*/ 	.byte	0x00, 0xf5, 0x21, 0x00


	//----- nvinfo : EIATTR_KPARAM_INFO
	.align		4
.L_26:
        /*0068*/ 	.byte	0x04, 0x17
        /*006a*/ 	.short	(.L_28 - .L_27)
.L_27:
        /*006c*/ 	.word	0x00000000
        /*0070*/ 	.short	0x0005
        /*0072*/ 	.short	0x0028
        /*0074*/ 	.byte	0x00, 0xf5, 0x21, 0x00


	//----- nvinfo : EIATTR_KPARAM_INFO
	.align		4
.L_28:
        /*0078*/ 	.byte	0x04, 0x17
        /*007a*/ 	.short	(.L_30 - .L_29)
.L_29:
        /*007c*/ 	.word	0x00000000
        /*0080*/ 	.short	0x0004
        /*0082*/ 	.short	0x0020
        /*0084*/ 	.byte	0x00, 0xf5, 0x21, 0x00


	//----- nvinfo : EIATTR_KPARAM_INFO
	.align		4
.L_30:
        /*0088*/ 	.byte	0x04, 0x17
        /*008a*/ 	.short	(.L_32 - .L_31)
.L_31:
        /*008c*/ 	.word	0x00000000
        /*0090*/ 	.short	0x0003
        /*0092*/ 	.short	0x0018
        /*0094*/ 	.byte	0x00, 0xf5, 0x21, 0x00


	//----- nvinfo : EIATTR_KPARAM_INFO
	.align		4
.L_32:
        /*0098*/ 	.byte	0x04, 0x17
        /*009a*/ 	.short	(.L_34 - .L_33)
.L_33:
        /*009c*/ 	.word	0x00000000
        /*00a0*/ 	.short	0x0002
        /*00a2*/ 	.short	0x0010
        /*00a4*/ 	.byte	0x00, 0xf5, 0x21, 0x00


	//----- nvinfo : EIATTR_KPARAM_INFO
	.align		4
.L_34:
        /*00a8*/ 	.byte	0x04, 0x17
        /*00aa*/ 	.short	(.L_36 - .L_35)
.L_35:
        /*00ac*/ 	.word	0x00000000
        /*00b0*/ 	.short	0x0001
        /*00b2*/ 	.short	0x0008
        /*00b4*/ 	.byte	0x00, 0xf5, 0x21, 0x00


	//----- nvinfo : EIATTR_KPARAM_INFO
	.align		4
.L_36:
        /*00b8*/ 	.byte	0x04, 0x17
        /*00ba*/ 	.short	(.L_38 - .L_37)
.L_37:
        /*00bc*/ 	.word	0x00000000
        /*00c0*/ 	.short	0x0000
        /*00c2*/ 	.short	0x0000
        /*00c4*/ 	.byte	0x00, 0xf5, 0x21, 0x00


	//----- nvinfo : EIATTR_SPARSE_MMA_MASK
	.align		4
.L_38:
        /*00c8*/ 	.byte	0x03, 0x50
        /*00ca*/ 	.short	0x0000


	//----- nvinfo : EIATTR_MAXREG_COUNT
	.align		4
        /*00cc*/ 	.byte	0x03, 0x1b
        /*00ce*/ 	.short	0x00ff


	//----- nvinfo : EIATTR_MERCURY_ISA_VERSION
	.align		4
        /*00d0*/ 	.byte	0x03, 0x5f
        /*00d2*/ 	.short	0x0101


	//----- nvinfo : EIATTR_VRC_CTA_INIT_COUNT
	.align		4
        /*00d4*/ 	.byte	0x02, 0x4a
	.zero		1
	.zero		1


	//----- nvinfo : EIATTR_EXIT_INSTR_OFFSETS
	.align		4
        /*00d8*/ 	.byte	0x04, 0x1c
        /*00da*/ 	.short	(.L_40 - .L_39)


	//   ....[0]....
.L_39:
        /*00dc*/ 	.word	0x00000070


	//   ....[1]....
        /*00e0*/ 	.word	0x000012a0


	//----- nvinfo : EIATTR_CRS_STACK_SIZE
	.align		4
.L_40:
        /*00e4*/ 	.byte	0x04, 0x1e
        /*00e6*/ 	.short	(.L_42 - .L_41)
.L_41:
        /*00e8*/ 	.word	0x00000000


	//----- nvinfo : EIATTR_CBANK_PARAM_SIZE
	.align		4
.L_42:
        /*00ec*/ 	.byte	0x03, 0x19
        /*00ee*/ 	.short	0x0058


	//----- nvinfo : EIATTR_PARAM_CBANK
	.align		4
        /*00f0*/ 	.byte	0x04, 0x0a
        /*00f2*/ 	.short	(.L_44 - .L_43)
	.align		4
.L_43:
        /*00f4*/ 	.word	index@(.nv.constant0.fhd_accumulate_mu_kernel)
        /*00f8*/ 	.short	0x0380
        /*00fa*/ 	.short	0x0058


	//----- nvinfo : EIATTR_SW_WAR
	.align		4
.L_44:
        /*00fc*/ 	.byte	0x04, 0x36
        /*00fe*/ 	.short	(.L_46 - .L_45)
.L_45:
        /*0100*/ 	.word	0x00000008
.L_46:


//--------------------- .nv.info.compute_mu_kernel --------------------------
	.section	.nv.info.compute_mu_kernel,"",@"SHT_CUDA_INFO"
	.sectionflags	@""
	.align	4


	//----- nvinfo : EIATTR_CUDA_API_VERSION
	.align		4
        /*0000*/ 	.byte	0x04, 0x37
        /*0002*/ 	.short	(.L_48 - .L_47)
.L_47:
        /*0004*/ 	.word	0x00000082


	//----- nvinfo : EIATTR_KPARAM_INFO
	.align		4
.L_48:
        /*0008*/ 	.byte	0x04, 0x17
        /*000a*/ 	.short	(.L_50 - .L_49)
.L_49:
        /*000c*/ 	.word	0x00000000
        /*0010*/ 	.short	0x0006
        /*0012*/ 	.short	0x0030
        /*0014*/ 	.byte	0x00, 0xf5, 0x21, 0x00


	//----- nvinfo : EIATTR_KPARAM_INFO
	.align		4
.L_50:
        /*0018*/ 	.byte	0x04, 0x17
        /*001a*/ 	.short	(.L_52 - .L_51)
.L_51:
        /*001c*/ 	.word	0x00000000
        /*0020*/ 	.short	0x0005
        /*0022*/ 	.short	0x0028
        /*0024*/ 	.byte	0x00, 0xf5, 0x21, 0x00


	//----- nvinfo : EIATTR_KPARAM_INFO
	.align		4
.L_52:
        /*0028*/ 	.byte	0x04, 0x17
        /*002a*/ 	.short	(.L_54 - .L_53)
.L_53:
        /*002c*/ 	.word	0x00000000
        /*0030*/ 	.short	0x0004
        /*0032*/ 	.short	0x0020
        /*0034*/ 	.byte	0x00, 0xf0, 0x11, 0x00


	//----- nvinfo : EIATTR_KPARAM_INFO
	.align		4
.L_54:
        /*0038*/ 	.byte	0x04, 0x17
        /*003a*/ 	.short	(.L_56 - .L_55)
.L_55:
        /*003c*/ 	.word	0x00000000
        /*0040*/ 	.short	0x0003
        /*0042*/ 	.short	0x0018
        /*0044*/ 	.byte	0x00, 0xf5, 0x21, 0x00


	//----- nvinfo : EIATTR_KPARAM_INFO
	.align		4
.L_56:
        /*0048*/ 	.byte	0x04, 0x17
        /*004a*/ 	.short	(.L_58 - .L_57)
.L_57:
        /*004c*/ 	.word	0x00000000
        /*0050*/ 	.short	0x0002
        /*0052*/ 	.short	0x0010
        /*0054*/ 	.byte	0x00, 0xf5, 0x21, 0x00


	//----- nvinfo : EIATTR_KPARAM_INFO
	.align		4
.L_58:
        /*0058*/ 	.byte	0x04, 0x17
        /*005a*/ 	.short	(.L_60 - .L_59)
.L_59:
        /*005c*/ 	.word	0x00000000
        /*0060*/ 	.short	0x0001
        /*0062*/ 	.short	0x0008
        /*0064*/ 	.byte	0x00, 0xf5, 0x21, 0x00


	//----- nvinfo : EIATTR_KPARAM_INFO
	.align		4
.L_60:
        /*0068*/ 	.byte	0x04, 0x17
        /*006a*/ 	.short	(.L_62 - .L_61)
.L_61:
        /*006c*/ 	.word	0x00000000
        /*0070*/ 	.short	0x0000
        /*0072*/ 	.short	0x0000
        /*0074*/ 	.byte	0x00, 0xf5, 0x21, 0x00


	//----- nvinfo : EIATTR_SPARSE_MMA_MASK
	.align		4
.L_62:
        /*0078*/ 	.byte	0x03, 0x50
        /*007a*/ 	.short	0x0000


	//----- nvinfo : EIATTR_MAXREG_COUNT
	.align		4
        /*007c*/ 	.byte	0x03, 0x1b
        /*007e*/ 	.short	0x00ff


	//----- nvinfo : EIATTR_MERCURY_ISA_VERSION
	.align		4
        /*0080*/ 	.byte	0x03, 0x5f
        /*0082*/ 	.short	0x0101


	//----- nvinfo : EIATTR_VRC_CTA_INIT_COUNT
	.align		4
        /*0084*/ 	.byte	0x02, 0x4a
	.zero		1
	.zero		1


	//----- nvinfo : EIATTR_EXIT_INSTR_OFFSETS
	.align		4
        /*0088*/ 	.byte	0x04, 0x1c
        /*008a*/ 	.short	(.L_64 - .L_63)


	//   ....[0]....
.L_63:
        /*008c*/ 	.word	0x00000070


	//   ....[1]....
        /*0090*/ 	.word	0x000001f0


	//----- nvinfo : EIATTR_CBANK_PARAM_SIZE
	.align		4
.L_64:
        /*0094*/ 	.byte	0x03, 0x19
        /*0096*/ 	.short	0x0038


	//----- nvinfo : EIATTR_PARAM_CBANK
	.align		4
        /*0098*/ 	.byte	0x04, 0x0a
        /*009a*/ 	.short	(.L_66 - .L_65)
	.align		4
.L_65:
        /*009c*/ 	.word	index@(.nv.constant0.compute_mu_kernel)
        /*00a0*/ 	.short	0x0380
        /*00a2*/ 	.short	0x0038


	//----- nvinfo : EIATTR_SW_WAR
	.align		4
.L_66:
        /*00a4*/ 	.byte	0x04, 0x36
        /*00a6*/ 	.short	(.L_68 - .L_67)
.L_67:
        /*00a8*/ 	.word	0x00000008
.L_68:


//--------------------- .nv.callgraph             --------------------------
	.section	.nv.callgraph,"",@"SHT_CUDA_CALLGRAPH"
	.align	4
	.sectionentsize	8
	.align		4
        /*0000*/ 	.word	0x00000000
	.align		4
        /*0004*/ 	.word	0xffffffff
	.align		4
        /*0008*/ 	.word	0x00000000
	.align		4
        /*000c*/ 	.word	0xfffffffe
	.align		4
        /*0010*/ 	.word	0x00000000
	.align		4
        /*0014*/ 	.word	0xfffffffd
	.align		4
        /*0018*/ 	.word	0x00000000
	.align		4
        /*001c*/ 	.word	0xfffffffc


//--------------------- .nv.constant4             --------------------------
	.section	.nv.constant4,"a",@progbits
	.align	8
	.align		8
.nv.constant4:
        /*0000*/ 	.dword	__cudart_i2opi_f


//--------------------- .text.fhd_accumulate_mu_kernel --------------------------
	.section	.text.fhd_accumulate_mu_kernel,"ax",@progbits
	.align	128
        .global         fhd_accumulate_mu_kernel
        .type           fhd_accumulate_mu_kernel,@function
        .size           fhd_accumulate_mu_kernel,(.L_x_14 - fhd_accumulate_mu_kernel)
        .other          fhd_accumulate_mu_kernel,@"STO_CUDA_ENTRY STV_DEFAULT"
fhd_accumulate_mu_kernel:
.text.fhd_accumulate_mu_kernel:
[----:B------:R-:W-:Y:S01]  /*0000*/  LDC R1, c[0x0][0x37c] ;  /* 0x0000df00ff017b82 */ /* 0x000fe20000000800 */
[----:B------:R-:W0:Y:S07]  /*0010*/  S2R R3, SR_TID.X ;  /* 0x0000000000037919 */ /* 0x000e2e0000002100 */
[----:B------:R-:W0:Y:S01]  /*0020*/  S2UR UR4, SR_CTAID.X ;  /* 0x00000000000479c3 */ /* 0x000e220000002500 */
[----:B------:R-:W1:Y:S07]  /*0030*/  LDCU UR5, c[0x0][0x3c4] ;  /* 0x00007880ff0577ac */ /* 0x000e6e0008000800 */
[----:B------:R-:W0:Y:S02]  /*0040*/  LDC R0, c[0x0][0x360] ;  /* 0x0000d800ff007b82 */ /* 0x000e240000000800 */
[----:B0-----:R-:W-:-:S05]  /*0050*/  IMAD R0, R0, UR4, R3 ;  /* 0x0000000400007c24 */ /* 0x001fca000f8e0203 */
[----:B-1----:R-:W-:-:S13]  /*0060*/  ISETP.GE.AND P0, PT, R0, UR5, PT ;  /* 0x0000000500007c0c */ /* 0x002fda000bf06270 */
[----:B------:R-:W-:Y:S05]  /*0070*/  @P0 EXIT ;  /* 0x000000000000094d */ /* 0x000fea0003800000 */
[----:B------:R-:W0:Y:S01]  /*0080*/  LDCU UR4, c[0x0][0x3c0] ;  /* 0x00007800ff0477ac */ /* 0x000e220008000800 */
[----:B------:R-:W-:Y:S01]  /*0090*/  CS2R R2, SRZ ;  /* 0x0000000000027805 */ /* 0x000fe2000001ff00 */
[----:B------:R-:W1:Y:S01]  /*00a0*/  LDCU.64 UR6, c[0x0][0x358] ;  /* 0x00006b00ff0677ac */ /* 0x000e620008000a00 */
[----:B0-----:R-:W-:-:S09]  /*00b0*/  UISETP.GE.AND UP0, UPT, UR4, 0x1, UPT ;  /* 0x000000010400788c */ /* 0x001fd2000bf06270 */
[----:B-1----:R-:W-:Y:S05]  /*00c0*/  BRA.U !UP0, `(.L_x_0) ;  /* 0x00000011084c7547 */ /* 0x002fea000b800000 */
[----:B------:R-:W0:Y:S08]  /*00d0*/  LDC.64 R8, c[0x0][0x3a8] ;  /* 0x0000ea00ff087b82 */ /* 0x000e300000000a00 */
[----:B------:R-:W1:Y:S08]  /*00e0*/  LDC.64 R10, c[0x0][0x3b0] ;  /* 0x0000ec00ff0a7b82 */ /* 0x000e700000000a00 */
[----:B------:R-:W2:Y:S01]  /*00f0*/  LDC.64 R12, c[0x0][0x3b8] ;  /* 0x0000ee00ff0c7b82 */ /* 0x000ea20000000a00 */
[----:B0-----:R-:W-:-:S05]  /*0100*/  IMAD.WIDE R8, R0, 0x4, R8 ;  /* 0x0000000400087825 */ /* 0x001fca00078e0208 */
[----:B------:R0:W5:Y:S01]  /*0110*/  LDG.E.CONSTANT R4, desc[UR6][R8.64] ;  /* 0x0000000608047981 */ /* 0x000162000c1e9900 */
[----:B-1----:R-:W-:-:S05]  /*0120*/  IMAD.WIDE R10, R0, 0x4, R10 ;  /* 0x00000004000a7825 */ /* 0x002fca00078e020a */
[----:B------:R0:W5:Y:S01]  /*0130*/  LDG.E.CONSTANT R5, desc[UR6][R10.64] ;  /* 0x000000060a057981 */ /* 0x000162000c1e9900 */
[----:B--2---:R-:W-:-:S05]  /*0140*/  IMAD.WIDE R12, R0, 0x4, R12 ;  /* 0x00000004000c7825 */ /* 0x004fca00078e020c */
[----:B------:R0:W5:Y:S01]  /*0150*/  LDG.E.CONSTANT R6, desc[UR6][R12.64] ;  /* 0x000000060c067981 */ /* 0x000162000c1e9900 */
[----:B------:R-:W-:Y:S01]  /*0160*/  CS2R R2, SRZ ;  /* 0x0000000000027805 */ /* 0x000fe2000001ff00 */
[----:B------:R-:W-:-:S07]  /*0170*/  IMAD.MOV.U32 R7, RZ, RZ, RZ ;  /* 0x000000ffff077224 */ /* 0x000fce00078e00ff */
.L_x_11:
[----:B------:R-:W1:Y:S08]  /*0180*/  LDC.64 R16, c[0x0][0x398] ;  /* 0x0000e600ff107b82 */ /* 0x000e700000000a00 */
[----:B------:R-:W2:Y:S08]  /*0190*/  LDC.64 R18, c[0x0][0x390] ;  /* 0x0000e400ff127b82 */ /* 0x000eb00000000a00 */
[----:B------:R-:W3:Y:S01]  /*01a0*/  LDC.64 R14, c[0x0][0x3a0] ;  /* 0x0000e800ff0e7b82 */ /* 0x000ee20000000a00 */
[----:B-1----:R-:W-:-:S06]  /*01b0*/  IMAD.WIDE.U32 R16, R7, 0x4, R16 ;  /* 0x0000000407107825 */ /* 0x002fcc00078e0010 */
[----:B------:R-:W4:Y:S01]  /*01c0*/  LDG.E.CONSTANT R16, desc[UR6][R16.64] ;  /* 0x0000000610107981 */ /* 0x000f22000c1e9900 */
[----:B--2---:R-:W-:-:S06]  /*01d0*/  IMAD.WIDE.U32 R18, R7, 0x4, R18 ;  /* 0x0000000407127825 */ /* 0x004fcc00078e0012 */
[----:B------:R-:W2:Y:S01]  /*01e0*/  LDG.E.CONSTANT R19, desc[UR6][R18.64] ;  /* 0x0000000612137981 */ /* 0x000ea2000c1e9900 */
[----:B---3--:R-:W-:-:S06]  /*01f0*/  IMAD.WIDE.U32 R14, R7, 0x4, R14 ;  /* 0x00000004070e7825 */ /* 0x008fcc00078e000e */
[----:B------:R-:W3:Y:S01]  /*0200*/  LDG.E.CONSTANT R14, desc[UR6][R14.64] ;  /* 0x000000060e0e7981 */ /* 0x000ee2000c1e9900 */
[----:B------:R-:W-:Y:S01]  /*0210*/  BSSY.RECONVERGENT B0, `(.L_x_1) ;  /* 0x000006f000007945 */ /* 0x000fe20003800200 */
[----:B----45:R-:W-:-:S04]  /*0220*/  FMUL R21, R5, R16 ;  /* 0x0000001005157220 */ /* 0x030fc80000400000 */
[----:B--2---:R-:W-:-:S04]  /*0230*/  FFMA R21, R4, R19, R21 ;  /* 0x0000001304157223 */ /* 0x004fc80000000015 */
[----:B---3--:R-:W-:-:S04]  /*0240*/  FFMA R21, R6, R14, R21 ;  /* 0x0000000e06157223 */ /* 0x008fc80000000015 */
[----:B------:R-:W-:-:S04]  /*0250*/  FMUL R21, R21, 6.2831854820251464844 ;  /* 0x40c90fdb15157820 */ /* 0x000fc80000400000 */
[----:B------:R-:W-:-:S06]  /*0260*/  FMUL R20, R21, 0.63661974668502807617 ;  /* 0x3f22f98315147820 */ /* 0x000fcc0000400000 */
[----:B------:R-:W1:Y:S01]  /*0270*/  F2I.NTZ R20, R20 ;  /* 0x0000001400147305 */ /* 0x000e620000203100 */
[----:B------:R-:W-:Y:S02]  /*0280*/  FSETP.GE.AND P5, PT, |R21|, 105615, PT ;  /* 0x47ce47801500780b */ /* 0x000fe40003fa6200 */
[----:B-1----:R-:W-:-:S05]  /*0290*/  I2FP.F32.S32 R22, R20 ;  /* 0x0000001400167245 */ /* 0x002fca0000201400 */
[----:B------:R-:W-:-:S04]  /*02a0*/  FFMA R17, R22, -1.5707962512969970703, R21 ;  /* 0xbfc90fda16117823 */ /* 0x000fc80000000015 */
[----:B------:R-:W-:-:S04]  /*02b0*/  FFMA R17, R22, -7.5497894158615963534e-08, R17 ;  /* 0xb3a2216816117823 */ /* 0x000fc80000000011 */
[----:B------:R-:W-:Y:S01]  /*02c0*/  FFMA R22, R22, -5.3903029534742383927e-15, R17 ;  /* 0xa7c234c516167823 */ /* 0x000fe20000000011 */
[----:B------:R-:W-:-:S03]  /*02d0*/  IMAD.MOV.U32 R23, RZ, RZ, R20 ;  /* 0x000000ffff177224 */ /* 0x000fc600078e0014 */
[----:B------:R-:W-:Y:S01]  /*02e0*/  IMAD.MOV.U32 R14, RZ, RZ, R22 ;  /* 0x000000ffff0e7224 */ /* 0x000fe200078e0016 */
[----:B------:R-:W-:Y:S06]  /*02f0*/  @!P5 BRA `(.L_x_2) ;  /* 0x000000040080d947 */ /* 0x000fec0003800000 */
[----:B------:R-:W-:-:S13]  /*0300*/  FSETP.NEU.AND P0, PT, |R21|, +INF , PT ;  /* 0x7f8000001500780b */ /* 0x000fda0003f0d200 */
[----:B------:R-:W-:Y:S01]  /*0310*/  @!P0 FMUL R14, RZ, R21 ;  /* 0x00000015ff0e8220 */ /* 0x000fe20000400000 */
[----:B------:R-:W-:Y:S01]  /*0320*/  @!P0 IMAD.MOV.U32 R20, RZ, RZ, RZ ;  /* 0x000000ffff148224 */ /* 0x000fe200078e00ff */
[----:B------:R-:W-:Y:S06]  /*0330*/  @!P0 BRA `(.L_x_2) ;  /* 0x0000000400708947 */ /* 0x000fec0003800000 */
[----:B------:R-:W-:Y:S02]  /*0340*/  SHF.L.U32 R14, R21, 0x8, RZ ;  /* 0x00000008150e7819 */ /* 0x000fe400000006ff */
[----:B------:R-:W-:Y:S01]  /*0350*/  CS2R R18, SRZ ;  /* 0x0000000000127805 */ /* 0x000fe2000001ff00 */
[----:B------:R-:W1:Y:S01]  /*0360*/  LDCU.64 UR8, c[0x4][URZ] ;  /* 0x01000000ff0877ac */ /* 0x000e620008000a00 */
[----:B------:R-:W-:Y:S01]  /*0370*/  LOP3.LUT R25, R14, 0x80000000, RZ, 0xfc, !PT ;  /* 0x800000000e197812 */ /* 0x000fe200078efcff */
[----:B------:R-:W-:Y:S01]  /*0380*/  UMOV UR5, URZ ;  /* 0x000000ff00057c82 */ /* 0x000fe20008000000 */
[----:B------:R-:W-:-:S05]  /*0390*/  UMOV UR4, URZ ;  /* 0x000000ff00047c82 */ /* 0x000fca0008000000 */
.L_x_3:
[----:B-1----:R-:W-:Y:S02]  /*03a0*/  IMAD.U32 R14, RZ, RZ, UR8 ;  /* 0x00000008ff0e7e24 */ /* 0x002fe4000f8e00ff */
[----:B------:R-:W-:-:S05]  /*03b0*/  IMAD.U32 R15, RZ, RZ, UR9 ;  /* 0x00000009ff0f7e24 */ /* 0x000fca000f8e00ff */
[----:B------:R-:W2:Y:S01]  /*03c0*/  LDG.E.CONSTANT R14, desc[UR6][R14.64] ;  /* 0x000000060e0e7981 */ /* 0x000ea2000c1e9900 */
[----:B------:R-:W-:Y:S01]  /*03d0*/  UIADD3 UR4, UPT, UPT, UR4, 0x1, URZ ;  /* 0x0000000104047890 */ /* 0x000fe2000fffe0ff */
[C---:B------:R-:W-:Y:S01]  /*03e0*/  ISETP.EQ.AND P0, PT, R18.reuse, RZ, PT ;  /* 0x000000ff1200720c */ /* 0x040fe20003f02270 */
[----:B------:R-:W-:Y:S01]  /*03f0*/  UIADD3 UR8, UP1, UPT, UR8, 0x4, URZ ;  /* 0x0000000408087890 */ /* 0x000fe2000ff3e0ff */
[C---:B------:R-:W-:Y:S01]  /*0400*/  ISETP.EQ.AND P1, PT, R18.reuse, 0x4, PT ;  /* 0x000000041200780c */ /* 0x040fe20003f22270 */
[----:B------:R-:W-:Y:S01]  /*0410*/  UISETP.NE.AND UP0, UPT, UR4, 0x6, UPT ;  /* 0x000000060400788c */ /* 0x000fe2000bf05270 */
[C---:B------:R-:W-:Y:S01]  /*0420*/  ISETP.EQ.AND P3, PT, R18.reuse, 0xc, PT ;  /* 0x0000000c1200780c */ /* 0x040fe20003f62270 */
[----:B------:R-:W-:Y:S01]  /*0430*/  UIADD3.X UR9, UPT, UPT, URZ, UR9, URZ, UP1, !UPT ;  /* 0x00000009ff097290 */ /* 0x000fe20008ffe4ff */
[C---:B------:R-:W-:Y:S02]  /*0440*/  ISETP.EQ.AND P4, PT, R18.reuse, 0x10, PT ;  /* 0x000000101200780c */ /* 0x040fe40003f82270 */
[----:B------:R-:W-:Y:S01]  /*0450*/  ISETP.EQ.AND P6, PT, R18, 0x14, PT ;  /* 0x000000141200780c */ /* 0x000fe20003fc2270 */
[----:B--2---:R-:W-:-:S03]  /*0460*/  IMAD.WIDE.U32 R16, R14, R25, RZ ;  /* 0x000000190e107225 */ /* 0x004fc600078e00ff */
[----:B------:R-:W-:-:S04]  /*0470*/  IADD3 R16, P2, PT, R16, R19, RZ ;  /* 0x0000001310107210 */ /* 0x000fc80007f5e0ff */
[----:B------:R-:W-:Y:S01]  /*0480*/  IADD3.X R19, PT, PT, R17, UR5, RZ, P2, !PT ;  /* 0x0000000511137c10 */ /* 0x000fe200097fe4ff */
[--C-:B0-----:R-:W-:Y:S01]  /*0490*/  @P0 IMAD.MOV.U32 R8, RZ, RZ, R16.reuse ;  /* 0x000000ffff080224 */ /* 0x101fe200078e0010 */
[C---:B------:R-:W-:Y:S01]  /*04a0*/  ISETP.EQ.AND P2, PT, R18.reuse, 0x8, PT ;  /* 0x000000081200780c */ /* 0x040fe20003f42270 */
[--C-:B------:R-:W-:Y:S02]  /*04b0*/  @P1 IMAD.MOV.U32 R9, RZ, RZ, R16.reuse ;  /* 0x000000ffff091224 */ /* 0x100fe400078e0010 */
[--C-:B------:R-:W-:Y:S02]  /*04c0*/  @P3 IMAD.MOV.U32 R11, RZ, RZ, R16.reuse ;  /* 0x000000ffff0b3224 */ /* 0x100fe400078e0010 */
[--C-:B------:R-:W-:Y:S02]  /*04d0*/  @P4 IMAD.MOV.U32 R12, RZ, RZ, R16.reuse ;  /* 0x000000ffff0c4224 */ /* 0x100fe400078e0010 */
[----:B------:R-:W-:Y:S02]  /*04e0*/  @P6 IMAD.MOV.U32 R13, RZ, RZ, R16 ;  /* 0x000000ffff0d6224 */ /* 0x000fe400078e0010 */
[----:B------:R-:W-:-:S04]  /*04f0*/  VIADD R18, R18, 0x4 ;  /* 0x0000000412127836 */ /* 0x000fc80000000000 */
[----:B------:R-:W-:Y:S01]  /*0500*/  @P2 MOV R10, R16 ;  /* 0x00000010000a2202 */ /* 0x000fe20000000f00 */
[----:B------:R-:W-:Y:S06]  /*0510*/  BRA.U UP0, `(.L_x_3) ;  /* 0xfffffffd00a07547 */ /* 0x000fec000b83ffff */
[----:B------:R-:W-:Y:S01]  /*0520*/  SHF.R.U32.HI R14, RZ, 0x17, R21 ;  /* 0x00000017ff0e7819 */ /* 0x000fe20000011615 */
[----:B------:R-:W-:Y:S03]  /*0530*/  BSSY.RECONVERGENT B1, `(.L_x_4) ;  /* 0x000002a000017945 */ /* 0x000fe60003800200 */
[----:B------:R-:W-:-:S04]  /*0540*/  LOP3.LUT R15, R14, 0xe0, RZ, 0xc0, !PT ;  /* 0x000000e00e0f7812 */ /* 0x000fc800078ec0ff */
[----:B------:R-:W-:-:S04]  /*0550*/  IADD3 R15, PT, PT, R15, -0x80, RZ ;  /* 0xffffff800f0f7810 */ /* 0x000fc80007ffe0ff */
[----:B------:R-:W-:-:S05]  /*0560*/  SHF.R.U32.HI R15, RZ, 0x5, R15 ;  /* 0x00000005ff0f7819 */ /* 0x000fca000001160f */
[----:B------:R-:W-:-:S05]  /*0570*/  IMAD.U32 R17, R15, -0x4, RZ ;  /* 0xfffffffc0f117824 */ /* 0x000fca00078e00ff */
[C---:B------:R-:W-:Y:S02]  /*0580*/  ISETP.EQ.AND P0, PT, R17.reuse, -0x18, PT ;  /* 0xffffffe81100780c */ /* 0x040fe40003f02270 */
[C---:B------:R-:W-:Y:S02]  /*0590*/  ISETP.EQ.AND P6, PT, R17.reuse, -0x14, PT ;  /* 0xffffffec1100780c */ /* 0x040fe40003fc2270 */
[C---:B------:R-:W-:Y:S02]  /*05a0*/  ISETP.EQ.AND P4, PT, R17.reuse, -0x10, PT ;  /* 0xfffffff01100780c */ /* 0x040fe40003f82270 */
[C---:B------:R-:W-:Y:S02]  /*05b0*/  ISETP.EQ.AND P3, PT, R17.reuse, -0xc, PT ;  /* 0xfffffff41100780c */ /* 0x040fe40003f62270 */
[C---:B------:R-:W-:Y:S02]  /*05c0*/  ISETP.EQ.AND P2, PT, R17.reuse, -0x8, PT ;  /* 0xfffffff81100780c */ /* 0x040fe40003f42270 */
[----:B------:R-:W-:-:S03]  /*05d0*/  ISETP.EQ.AND P1, PT, R17, -0x4, PT ;  /* 0xfffffffc1100780c */ /* 0x000fc60003f22270 */
[--C-:B------:R-:W-:Y:S01]  /*05e0*/  @P0 IMAD.MOV.U32 R18, RZ, RZ, R8.reuse ;  /* 0x000000ffff120224 */ /* 0x100fe200078e0008 */
[C---:B------:R-:W-:Y:S01]  /*05f0*/  ISETP.EQ.AND P0, PT, R17.reuse, RZ, PT ;  /* 0x000000ff1100720c */ /* 0x040fe20003f02270 */
[----:B------:R-:W-:Y:S02]  /*0600*/  @P6 IMAD.MOV.U32 R15, RZ, RZ, R8 ;  /* 0x000000ffff0f6224 */ /* 0x000fe400078e0008 */
[----:B------:R-:W-:Y:S01]  /*0610*/  @P6 IMAD.MOV.U32 R18, RZ, RZ, R9 ;  /* 0x000000ffff126224 */ /* 0x000fe200078e0009 */
[----:B------:R-:W-:Y:S01]  /*0620*/  ISETP.EQ.AND P6, PT, R17, 0x4, PT ;  /* 0x000000041100780c */ /* 0x000fe20003fc2270 */
[--C-:B------:R-:W-:Y:S01]  /*0630*/  @P4 IMAD.MOV.U32 R18, RZ, RZ, R10.reuse ;  /* 0x000000ffff124224 */ /* 0x100fe200078e000a */
[----:B------:R-:W-:Y:S01]  /*0640*/  @P4 MOV R15, R9 ;  /* 0x00000009000f4202 */ /* 0x000fe20000000f00 */
[----:B------:R-:W-:Y:S01]  /*0650*/  @P3 IMAD.MOV.U32 R15, RZ, RZ, R10 ;  /* 0x000000ffff0f3224 */ /* 0x000fe200078e000a */
[----:B------:R-:W-:Y:S01]  /*0660*/  P2R R16, PR, RZ, 0x40 ;  /* 0x00000040ff107803 */ /* 0x000fe20000000000 */
[----:B------:R-:W-:-:S02]  /*0670*/  @P2 IMAD.MOV.U32 R15, RZ, RZ, R11 ;  /* 0x000000ffff0f2224 */ /* 0x000fc400078e000b */
[----:B------:R-:W-:Y:S02]  /*0680*/  @P1 IMAD.MOV.U32 R15, RZ, RZ, R12 ;  /* 0x000000ffff0f1224 */ /* 0x000fe400078e000c */
[----:B------:R-:W-:Y:S02]  /*0690*/  @P0 IMAD.MOV.U32 R15, RZ, RZ, R13 ;  /* 0x000000ffff0f0224 */ /* 0x000fe400078e000d */
[----:B------:R-:W-:Y:S01]  /*06a0*/  @P3 IMAD.MOV.U32 R18, RZ, RZ, R11 ;  /* 0x000000ffff123224 */ /* 0x000fe200078e000b */
[----:B------:R-:W-:Y:S01]  /*06b0*/  @P2 MOV R18, R12 ;  /* 0x0000000c00122202 */ /* 0x000fe20000000f00 */
[----:B------:R-:W-:Y:S01]  /*06c0*/  @P1 IMAD.MOV.U32 R18, RZ, RZ, R13 ;  /* 0x000000ffff121224 */ /* 0x000fe200078e000d */
[----:B------:R-:W-:Y:S01]  /*06d0*/  @P6 MOV R15, R19 ;  /* 0x00000013000f6202 */ /* 0x000fe20000000f00 */
[----:B------:R-:W-:Y:S01]  /*06e0*/  @P0 IMAD.MOV.U32 R18, RZ, RZ, R19 ;  /* 0x000000ffff120224 */ /* 0x000fe200078e0013 */
[----:B------:R-:W-:-:S13]  /*06f0*/  LOP3.LUT P6, RZ, R14, 0x1f, RZ, 0xc0, !PT ;  /* 0x0000001f0eff7812 */ /* 0x000fda00078cc0ff */
[----:B------:R-:W-:Y:S05]  /*0700*/  @!P6 BRA `(.L_x_5) ;  /* 0x000000000030e947 */ /* 0x000fea0003800000 */
[----:B------:R-:W-:Y:S01]  /*0710*/  @P4 IMAD.MOV.U32 R16, RZ, RZ, R8 ;  /* 0x000000ffff104224 */ /* 0x000fe200078e0008 */
[C---:B------:R-:W-:Y:S01]  /*0720*/  ISETP.EQ.AND P6, PT, R17.reuse, 0x4, PT ;  /* 0x000000041100780c */ /* 0x040fe20003fc2270 */
[----:B------:R-:W-:Y:S01]  /*0730*/  @P3 IMAD.MOV.U32 R16, RZ, RZ, R9 ;  /* 0x000000ffff103224 */ /* 0x000fe200078e0009 */
[----:B------:R-:W-:Y:S01]  /*0740*/  LOP3.LUT R14, R14, 0x1f, RZ, 0xc0, !PT ;  /* 0x0000001f0e0e7812 */ /* 0x000fe200078ec0ff */
[----:B------:R-:W-:Y:S01]  /*0750*/  @P2 IMAD.MOV.U32 R16, RZ, RZ, R10 ;  /* 0x000000ffff102224 */ /* 0x000fe200078e000a */
[----:B------:R-:W-:Y:S01]  /*0760*/  ISETP.EQ.AND P2, PT, R17, 0x8, PT ;  /* 0x000000081100780c */ /* 0x000fe20003f42270 */
[----:B------:R-:W-:Y:S01]  /*0770*/  @P1 IMAD.MOV.U32 R16, RZ, RZ, R11 ;  /* 0x000000ffff101224 */ /* 0x000fe200078e000b */
[----:B------:R-:W-:Y:S02]  /*0780*/  @P0 MOV R16, R12 ;  /* 0x0000000c00100202 */ /* 0x000fe40000000f00 */
[----:B------:R-:W-:-:S05]  /*0790*/  SHF.L.W.U32.HI R18, R15, R14, R18 ;  /* 0x0000000e0f127219 */ /* 0x000fca0000010e12 */
[----:B------:R-:W-:-:S04]  /*07a0*/  @P6 IMAD.MOV.U32 R16, RZ, RZ, R13 ;  /* 0x000000ffff106224 */ /* 0x000fc800078e000d */
[----:B------:R-:W-:-:S05]  /*07b0*/  @P2 IMAD.MOV.U32 R16, RZ, RZ, R19 ;  /* 0x000000ffff102224 */ /* 0x000fca00078e0013 */
[----:B------:R-:W-:-:S07]  /*07c0*/  SHF.L.W.U32.HI R15, R16, R14, R15 ;  /* 0x0000000e100f7219 */ /* 0x000fce0000010e0f */
.L_x_5:
[----:B------:R-:W-:Y:S05]  /*07d0*/  BSYNC.RECONVERGENT B1 ;  /* 0x0000000000017941 */ /* 0x000fea0003800200 */
.L_x_4:
[C---:B------:R-:W-:Y:S01]  /*07e0*/  SHF.L.W.U32.HI R20, R15.reuse, 0x2, R18 ;  /* 0x000000020f147819 */ /* 0x040fe20000010e12 */
[----:B------:R-:W-:Y:S01]  /*07f0*/  IMAD.SHL.U32 R15, R15, 0x4, RZ ;  /* 0x000000040f0f7824 */ /* 0x000fe200078e00ff */
[----:B------:R-:W-:Y:S01]  /*0800*/  UMOV UR4, 0x54442d19 ;  /* 0x54442d1900047882 */ /* 0x000fe20000000000 */
[----:B------:R-:W-:Y:S01]  /*0810*/  UMOV UR5, 0x3bf921fb ;  /* 0x3bf921fb00057882 */ /* 0x000fe20000000000 */
[----:B------:R-:W-:Y:S02]  /*0820*/  SHF.R.S32.HI R16, RZ, 0x1f, R20 ;  /* 0x0000001fff107819 */ /* 0x000fe40000011414 */
[----:B------:R-:W-:Y:S02]  /*0830*/  SHF.R.U32.HI R19, RZ, 0x1e, R18 ;  /* 0x0000001eff137819 */ /* 0x000fe40000011612 */
[C---:B------:R-:W-:Y:S02]  /*0840*/  LOP3.LUT R14, R16.reuse, R15, RZ, 0x3c, !PT ;  /* 0x0000000f100e7212 */ /* 0x040fe400078e3cff */
[----:B------:R-:W-:-:S02]  /*0850*/  LOP3.LUT R15, R16, R20, RZ, 0x3c, !PT ;  /* 0x00000014100f7212 */ /* 0x000fc400078e3cff */
[----:B------:R-:W-:Y:S02]  /*0860*/  ISETP.GE.AND P0, PT, R21, RZ, PT ;  /* 0x000000ff1500720c */ /* 0x000fe40003f06270 */
[C---:B------:R-:W-:Y:S02]  /*0870*/  LOP3.LUT R18, R20.reuse, R21, RZ, 0x3c, !PT ;  /* 0x0000001514127212 */ /* 0x040fe400078e3cff */
[----:B------:R-:W0:Y:S01]  /*0880*/  I2F.F64.S64 R14, R14 ;  /* 0x0000000e000e7312 */ /* 0x000e220000301c00 */
[----:B------:R-:W-:Y:S02]  /*0890*/  LEA.HI R20, R20, R19, RZ, 0x1 ;  /* 0x0000001314147211 */ /* 0x000fe400078f08ff */
[----:B------:R-:W-:-:S03]  /*08a0*/  ISETP.GE.AND P1, PT, R18, RZ, PT ;  /* 0x000000ff1200720c */ /* 0x000fc60003f26270 */
[----:B------:R-:W-:-:S05]  /*08b0*/  IMAD.MOV R18, RZ, RZ, -R20 ;  /* 0x000000ffff127224 */ /* 0x000fca00078e0a14 */
[----:B------:R-:W-:Y:S01]  /*08c0*/  @!P0 MOV R20, R18 ;  /* 0x0000001200148202 */ /* 0x000fe20000000f00 */
[----:B0-----:R-:W-:-:S10]  /*08d0*/  DMUL R16, R14, UR4 ;  /* 0x000000040e107c28 */ /* 0x001fd40008000000 */
[----:B------:R-:W0:Y:S02]  /*08e0*/  F2F.F32.F64 R16, R16 ;  /* 0x0000001000107310 */ /* 0x000e240000301000 */
[----:B0-----:R-:W-:-:S07]  /*08f0*/  FSEL R14, -R16, R16, !P1 ;  /* 0x00000010100e7208 */ /* 0x001fce0004800100 */
.L_x_2:
[----:B------:R-:W-:Y:S05]  /*0900*/  BSYNC.RECONVERGENT B0 ;  /* 0x0000000000007941 */ /* 0x000fea0003800200 */
.L_x_1:
[----:B------:R-:W-:Y:S02]  /*0910*/  IMAD.MOV.U32 R16, RZ, RZ, 0x37cbac00 ;  /* 0x37cbac00ff107424 */ /* 0x000fe400078e00ff */
[----:B------:R-:W-:Y:S01]  /*0920*/  FMUL R15, R14, R14 ;  /* 0x0000000e0e0f7220 */ /* 0x000fe20000400000 */
[C---:B------:R-:W-:Y:S01]  /*0930*/  LOP3.LUT R17, R20.reuse, 0x1, RZ, 0xc0, !PT ;  /* 0x0000000114117812 */ /* 0x040fe200078ec0ff */
[----:B------:R-:W-:Y:S01]  /*0940*/  IMAD.MOV.U32 R18, RZ, RZ, 0x3c0885e4 ;  /* 0x3c0885e4ff127424 */ /* 0x000fe200078e00ff */
[----:B------:R-:W-:Y:S01]  /*0950*/  BSSY.RECONVERGENT B0, `(.L_x_6) ;  /* 0x000006b000007945 */ /* 0x000fe20003800200 */
[----:B------:R-:W-:Y:S01]  /*0960*/  FFMA R16, R15, R16, -0.0013887860113754868507 ;  /* 0xbab607ed0f107423 */ /* 0x000fe20000000010 */
[----:B------:R-:W-:Y:S01]  /*0970*/  ISETP.NE.U32.AND P0, PT, R17, 0x1, PT ;  /* 0x000000011100780c */ /* 0x000fe20003f05070 */
[----:B------:R-:W-:Y:S02]  /*0980*/  VIADD R17, R20, 0x1 ;  /* 0x0000000114117836 */ /* 0x000fe40000000000 */
[----:B------:R-:W-:Y:S01]  /*0990*/  IMAD.MOV.U32 R19, RZ, RZ, 0x3e2aaaa8 ;  /* 0x3e2aaaa8ff137424 */ /* 0x000fe200078e00ff */
[----:B------:R-:W-:-:S02]  /*09a0*/  FSEL R16, R16, -0.00019574658654164522886, P0 ;  /* 0xb94d415310107808 */ /* 0x000fc40000000000 */
[----:B------:R-:W-:Y:S02]  /*09b0*/  FSEL R24, R18, 0.041666727513074874878, !P0 ;  /* 0x3d2aaabb12187808 */ /* 0x000fe40004000000 */
[----:B------:R-:W-:Y:S02]  /*09c0*/  LOP3.LUT P1, RZ, R17, 0x2, RZ, 0xc0, !PT ;  /* 0x0000000211ff7812 */ /* 0x000fe4000782c0ff */
[----:B------:R-:W-:Y:S01]  /*09d0*/  FSEL R20, R14, 1, !P0 ;  /* 0x3f8000000e147808 */ /* 0x000fe20004000000 */
[----:B------:R-:W-:Y:S01]  /*09e0*/  FFMA R16, R15, R16, R24 ;  /* 0x000000100f107223 */ /* 0x000fe20000000018 */
[----:B------:R-:W-:-:S03]  /*09f0*/  FSEL R25, -R19, -0.4999999701976776123, !P0 ;  /* 0xbeffffff13197808 */ /* 0x000fc60004000100 */
[C---:B------:R-:W-:Y:S02]  /*0a00*/  FFMA R17, R15.reuse, R20, RZ ;  /* 0x000000140f117223 */ /* 0x040fe400000000ff */
[----:B------:R-:W-:-:S04]  /*0a10*/  FFMA R16, R15, R16, R25 ;  /* 0x000000100f107223 */ /* 0x000fc80000000019 */
[----:B------:R-:W-:-:S04]  /*0a20*/  FFMA R20, R17, R16, R20 ;  /* 0x0000001011147223 */ /* 0x000fc80000000014 */
[----:B------:R-:W-:Y:S01]  /*0a30*/  @P1 FADD R20, RZ, -R20 ;  /* 0x80000014ff141221 */ /* 0x000fe20000000000 */
[----:B------:R-:W-:Y:S06]  /*0a40*/  @!P5 BRA `(.L_x_7) ;  /* 0x00000004006cd947 */ /* 0x000fec0003800000 */
[----:B------:R-:W-:-:S13]  /*0a50*/  FSETP.NEU.AND P0, PT, |R21|, +INF , PT ;  /* 0x7f8000001500780b */ /* 0x000fda0003f0d200 */
[----:B------:R-:W-:Y:S01]  /*0a60*/  @!P0 FMUL R22, RZ, R21 ;  /* 0x00000015ff168220 */ /* 0x000fe20000400000 */
[----:B------:R-:W-:Y:S01]  /*0a70*/  @!P0 MOV R23, RZ ;  /* 0x000000ff00178202 */ /* 0x000fe20000000f00 */
[----:B------:R-:W-:Y:S06]  /*0a80*/  @!P0 BRA `(.L_x_7) ;  /* 0x00000004005c8947 */ /* 0x000fec0003800000 */
[----:B------:R-:W-:Y:S01]  /*0a90*/  IMAD.SHL.U32 R14, R21, 0x100, RZ ;  /* 0x00000100150e7824 */ /* 0x000fe200078e00ff */
[----:B------:R-:W-:Y:S01]  /*0aa0*/  UMOV UR4, URZ ;  /* 0x000000ff00047c82 */ /* 0x000fe20008000000 */
[----:B------:R-:W-:Y:S02]  /*0ab0*/  IMAD.MOV.U32 R23, RZ, RZ, RZ ;  /* 0x000000ffff177224 */ /* 0x000fe400078e00ff */
[----:B------:R-:W-:Y:S01]  /*0ac0*/  IMAD.MOV.U32 R25, RZ, RZ, RZ ;  /* 0x000000ffff197224 */ /* 0x000fe200078e00ff */
[----:B------:R-:W-:-:S07]  /*0ad0*/  LOP3.LUT R27, R14, 0x80000000, RZ, 0xfc, !PT ;  /* 0x800000000e1b7812 */ /* 0x000fce00078efcff */
.L_x_8:
[----:B------:R-:W1:Y:S02]  /*0ae0*/  LDC.64 R14, c[0x4][RZ] ;  /* 0x01000000ff0e7b82 */ /* 0x000e640000000a00 */
[----:B-1----:R-:W-:-:S05]  /*0af0*/  IMAD.WIDE.U32 R16, R25, 0x4, R14 ;  /* 0x0000000419107825 */ /* 0x002fca00078e000e */
[----:B------:R-:W2:Y:S01]  /*0b00*/  LDG.E.CONSTANT R14, desc[UR6][R16.64] ;  /* 0x00000006100e7981 */ /* 0x000ea2000c1e9900 */
[C---:B------:R-:W-:Y:S01]  /*0b10*/  IMAD.SHL.U32 R22, R25.reuse, 0x4, RZ ;  /* 0x0000000419167824 */ /* 0x040fe200078e00ff */
[----:B------:R-:W-:-:S04]  /*0b20*/  IADD3 R25, PT, PT, R25, 0x1, RZ ;  /* 0x0000000119197810 */ /* 0x000fc80007ffe0ff */
[C---:B------:R-:W-:Y:S02]  /*0b30*/  ISETP.EQ.AND P0, PT, R22.reuse, RZ, PT ;  /* 0x000000ff1600720c */ /* 0x040fe40003f02270 */
[C---:B------:R-:W-:Y:S02]  /*0b40*/  ISETP.EQ.AND P5, PT, R22.reuse, 0x4, PT ;  /* 0x000000041600780c */ /* 0x040fe40003fa2270 */
[C---:B------:R-:W-:Y:S02]  /*0b50*/  ISETP.EQ.AND P4, PT, R22.reuse, 0x8, PT ;  /* 0x000000081600780c */ /* 0x040fe40003f82270 */
[C---:B------:R-:W-:Y:S02]  /*0b60*/  ISETP.EQ.AND P3, PT, R22.reuse, 0xc, PT ;  /* 0x0000000c1600780c */ /* 0x040fe40003f62270 */
[C---:B------:R-:W-:Y:S02]  /*0b70*/  ISETP.EQ.AND P2, PT, R22.reuse, 0x10, PT ;  /* 0x000000101600780c */ /* 0x040fe40003f42270 */
[----:B------:R-:W-:Y:S01]  /*0b80*/  ISETP.EQ.AND P1, PT, R22, 0x14, PT ;  /* 0x000000141600780c */ /* 0x000fe20003f22270 */
[----:B--2---:R-:W-:-:S03]  /*0b90*/  IMAD.WIDE.U32 R14, R14, R27, RZ ;  /* 0x0000001b0e0e7225 */ /* 0x004fc600078e00ff */
[----:B------:R-:W-:-:S04]  /*0ba0*/  IADD3 R14, P6, PT, R14, R23, RZ ;  /* 0x000000170e0e7210 */ /* 0x000fc80007fde0ff */
[----:B------:R-:W-:Y:S01]  /*0bb0*/  IADD3.X R23, PT, PT, R15, UR4, RZ, P6, !PT ;  /* 0x000000040f177c10 */ /* 0x000fe2000b7fe4ff */
[--C-:B0-----:R-:W-:Y:S01]  /*0bc0*/  @P0 IMAD.MOV.U32 R8, RZ, RZ, R14.reuse ;  /* 0x000000ffff080224 */ /* 0x101fe200078e000e */
[----:B------:R-:W-:Y:S01]  /*0bd0*/  ISETP.NE.AND P6, PT, R25, 0x6, PT ;  /* 0x000000061900780c */ /* 0x000fe20003fc5270 */
[--C-:B------:R-:W-:Y:S01]  /*0be0*/  @P5 IMAD.MOV.U32 R9, RZ, RZ, R14.reuse ;  /* 0x000000ffff095224 */ /* 0x100fe200078e000e */
[----:B------:R-:W-:Y:S01]  /*0bf0*/  @P3 MOV R11, R14 ;  /* 0x0000000e000b3202 */ /* 0x000fe20000000f00 */
[--C-:B------:R-:W-:Y:S02]  /*0c00*/  @P4 IMAD.MOV.U32 R10, RZ, RZ, R14.reuse ;  /* 0x000000ffff0a4224 */ /* 0x100fe400078e000e */
[--C-:B------:R-:W-:Y:S02]  /*0c10*/  @P2 IMAD.MOV.U32 R12, RZ, RZ, R14.reuse ;  /* 0x000000ffff0c2224 */ /* 0x100fe400078e000e */
[----:B------:R-:W-:-:S06]  /*0c20*/  @P1 IMAD.MOV.U32 R13, RZ, RZ, R14 ;  /* 0x000000ffff0d1224 */ /* 0x000fcc00078e000e */
[----:B------:R-:W-:Y:S05]  /*0c30*/  @P6 BRA `(.L_x_8) ;  /* 0xfffffffc00a86947 */ /* 0x000fea000383ffff */
[----:B------:R-:W-:Y:S01]  /*0c40*/  SHF.R.U32.HI R16, RZ, 0x17, R21 ;  /* 0x00000017ff107819 */ /* 0x000fe20000011615 */
[----:B------:R-:W-:Y:S03]  /*0c50*/  BSSY.RECONVERGENT B1, `(.L_x_9) ;  /* 0x0000028000017945 */ /* 0x000fe60003800200 */
[C---:B------:R-:W-:Y:S02]  /*0c60*/  LOP3.LUT R14, R16.reuse, 0xe0, RZ, 0xc0, !PT ;  /* 0x000000e0100e7812 */ /* 0x040fe400078ec0ff */
[----:B------:R-:W-:-:S03]  /*0c70*/  LOP3.LUT P6, RZ, R16, 0x1f, RZ, 0xc0, !PT ;  /* 0x0000001f10ff7812 */ /* 0x000fc600078cc0ff */
[----:B------:R-:W-:-:S05]  /*0c80*/  VIADD R14, R14, 0xffffff80 ;  /* 0xffffff800e0e7836 */ /* 0x000fca0000000000 */
[----:B------:R-:W-:-:S04]  /*0c90*/  SHF.R.U32.HI R14, RZ, 0x5, R14 ;  /* 0x00000005ff0e7819 */ /* 0x000fc8000001160e */
[----:B------:R-:W-:-:S04]  /*0ca0*/  LEA R17, -R14, RZ, 0x2 ;  /* 0x000000ff0e117211 */ /* 0x000fc800078e11ff */
[C---:B------:R-:W-:Y:S02]  /*0cb0*/  ISETP.EQ.AND P3, PT, R17.reuse, -0x18, PT ;  /* 0xffffffe81100780c */ /* 0x040fe40003f62270 */
[C---:B------:R-:W-:Y:S02]  /*0cc0*/  ISETP.EQ.AND P4, PT, R17.reuse, -0x14, PT ;  /* 0xffffffec1100780c */ /* 0x040fe40003f82270 */
[C---:B------:R-:W-:Y:S02]  /*0cd0*/  ISETP.EQ.AND P2, PT, R17.reuse, -0x10, PT ;  /* 0xfffffff01100780c */ /* 0x040fe40003f42270 */
[C---:B------:R-:W-:Y:S02]  /*0ce0*/  ISETP.EQ.AND P1, PT, R17.reuse, -0xc, PT ;  /* 0xfffffff41100780c */ /* 0x040fe40003f22270 */
[C---:B------:R-:W-:Y:S02]  /*0cf0*/  ISETP.EQ.AND P0, PT, R17.reuse, -0x8, PT ;  /* 0xfffffff81100780c */ /* 0x040fe40003f02270 */
[----:B------:R-:W-:-:S03]  /*0d00*/  ISETP.EQ.AND P5, PT, R17, 0x4, PT ;  /* 0x000000041100780c */ /* 0x000fc60003fa2270 */
[--C-:B------:R-:W-:Y:S01]  /*0d10*/  @P3 IMAD.MOV.U32 R22, RZ, RZ, R8.reuse ;  /* 0x000000ffff163224 */ /* 0x100fe200078e0008 */
[C---:B------:R-:W-:Y:S01]  /*0d20*/  ISETP.EQ.AND P3, PT, R17.reuse, -0x4, PT ;  /* 0xfffffffc1100780c */ /* 0x040fe20003f62270 */
[----:B------:R-:W-:Y:S02]  /*0d30*/  @P4 IMAD.MOV.U32 R14, RZ, RZ, R8 ;  /* 0x000000ffff0e4224 */ /* 0x000fe400078e0008 */
[----:B------:R-:W-:Y:S01]  /*0d40*/  @P4 IMAD.MOV.U32 R22, RZ, RZ, R9 ;  /* 0x000000ffff164224 */ /* 0x000fe200078e0009 */
[----:B------:R-:W-:Y:S01]  /*0d50*/  ISETP.EQ.AND P4, PT, R17, RZ, PT ;  /* 0x000000ff1100720c */ /* 0x000fe20003f82270 */
[--C-:B------:R-:W-:Y:S01]  /*0d60*/  @P2 IMAD.MOV.U32 R22, RZ, RZ, R10.reuse ;  /* 0x000000ffff162224 */ /* 0x100fe200078e000a */
[----:B------:R-:W-:Y:S01]  /*0d70*/  @P2 MOV R14, R9 ;  /* 0x00000009000e2202 */ /* 0x000fe20000000f00 */
[----:B------:R-:W-:Y:S01]  /*0d80*/  @P1 IMAD.MOV.U32 R14, RZ, RZ, R10 ;  /* 0x000000ffff0e1224 */ /* 0x000fe200078e000a */
[----:B------:R-:W-:Y:S01]  /*0d90*/  @P0 MOV R14, R11 ;  /* 0x0000000b000e0202 */ /* 0x000fe20000000f00 */
[----:B------:R-:W-:-:S02]  /*0da0*/  @P1 IMAD.MOV.U32 R22, RZ, RZ, R11 ;  /* 0x000000ffff161224 */ /* 0x000fc400078e000b */
[--C-:B------:R-:W-:Y:S02]  /*0db0*/  @P0 IMAD.MOV.U32 R22, RZ, RZ, R12.reuse ;  /* 0x000000ffff160224 */ /* 0x100fe400078e000c */
[----:B------:R-:W-:Y:S02]  /*0dc0*/  @P3 IMAD.MOV.U32 R14, RZ, RZ, R12 ;  /* 0x000000ffff0e3224 */ /* 0x000fe400078e000c */
[----:B------:R-:W-:Y:S02]  /*0dd0*/  @P3 IMAD.MOV.U32 R22, RZ, RZ, R13 ;  /* 0x000000ffff163224 */ /* 0x000fe400078e000d */
[----:B------:R-:W-:Y:S01]  /*0de0*/  @P4 MOV R14, R13 ;  /* 0x0000000d000e4202 */ /* 0x000fe20000000f00 */
[--C-:B------:R-:W-:Y:S02]  /*0df0*/  @P4 IMAD.MOV.U32 R22, RZ, RZ, R23.reuse ;  /* 0x000000ffff164224 */ /* 0x100fe400078e0017 */
[----:B------:R-:W-:Y:S01]  /*0e00*/  @P5 IMAD.MOV.U32 R14, RZ, RZ, R23 ;  /* 0x000000ffff0e5224 */ /* 0x000fe200078e0017 */
[----:B------:R-:W-:Y:S06]  /*0e10*/  @!P6 BRA `(.L_x_10) ;  /* 0x00000000002ce947 */ /* 0x000fec0003800000 */
[----:B------:R-:W-:Y:S01]  /*0e20*/  @P2 IMAD.MOV.U32 R15, RZ, RZ, R8 ;  /* 0x000000ffff0f2224 */ /* 0x000fe200078e0008 */
[----:B------:R-:W-:Y:S01]  /*0e30*/  @P1 MOV R15, R9 ;  /* 0x00000009000f1202 */ /* 0x000fe20000000f00 */
[----:B------:R-:W-:Y:S01]  /*0e40*/  @P0 IMAD.MOV.U32 R15, RZ, RZ, R10 ;  /* 0x000000ffff0f0224 */ /* 0x000fe200078e000a */
[----:B------:R-:W-:Y:S01]  /*0e50*/  ISETP.EQ.AND P0, PT, R17, 0x8, PT ;  /* 0x000000081100780c */ /* 0x000fe20003f02270 */
[----:B------:R-:W-:Y:S01]  /*0e60*/  @P3 IMAD.MOV.U32 R15, RZ, RZ, R11 ;  /* 0x000000ffff0f3224 */ /* 0x000fe200078e000b */
[----:B------:R-:W-:Y:S01]  /*0e70*/  LOP3.LUT R17, R16, 0x1f, RZ, 0xc0, !PT ;  /* 0x0000001f10117812 */ /* 0x000fe200078ec0ff */
[----:B------:R-:W-:Y:S01]  /*0e80*/  @P4 IMAD.MOV.U32 R15, RZ, RZ, R12 ;  /* 0x000000ffff0f4224 */ /* 0x000fe200078e000c */
[----:B------:R-:W-:Y:S02]  /*0e90*/  @P5 MOV R15, R13 ;  /* 0x0000000d000f5202 */ /* 0x000fe40000000f00 */
[----:B------:R-:W-:-:S07]  /*0ea0*/  SHF.L.W.U32.HI R22, R14, R17, R22 ;  /* 0x000000110e167219 */ /* 0x000fce0000010e16 */
[----:B------:R-:W-:-:S05]  /*0eb0*/  @P0 IMAD.MOV.U32 R15, RZ, RZ, R23 ;  /* 0x000000ffff0f0224 */ /* 0x000fca00078e0017 */
[----:B------:R-:W-:-:S07]  /*0ec0*/  SHF.L.W.U32.HI R14, R15, R17, R14 ;  /* 0x000000110f0e7219 */ /* 0x000fce0000010e0e */
.L_x_10:
[----:B------:R-:W-:Y:S05]  /*0ed0*/  BSYNC.RECONVERGENT B1 ;  /* 0x0000000000017941 */ /* 0x000fea0003800200 */
.L_x_9:
        /* <DEDUP_REMOVED lines=18> */
.L_x_7:
[----:B------:R-:W-:Y:S05]  /*1000*/  BSYNC.RECONVERGENT B0 ;  /* 0x0000000000007941 */ /* 0x000fea0003800200 */
.L_x_6:
[----:B------:R-:W1:Y:S08]  /*1010*/  LDC.64 R16, c[0x0][0x388] ;  /* 0x0000e200ff107b82 */ /* 0x000e700000000a00 */
[----:B------:R-:W2:Y:S01]  /*1020*/  LDC.64 R14, c[0x0][0x380] ;  /* 0x0000e000ff0e7b82 */ /* 0x000ea20000000a00 */
[----:B------:R-:W-:Y:S01]  /*1030*/  LOP3.LUT R24, R23, 0x1, RZ, 0xc0, !PT ;  /* 0x0000000117187812 */ /* 0x000fe200078ec0ff */
[----:B------:R-:W-:-:S02]  /*1040*/  IMAD.MOV.U32 R26, RZ, RZ, 0x37cbac00 ;  /* 0x37cbac00ff1a7424 */ /* 0x000fc400078e00ff */
[----:B------:R-:W-:Y:S01]  /*1050*/  FMUL R21, R22, R22 ;  /* 0x0000001616157220 */ /* 0x000fe20000400000 */
[----:B------:R-:W3:Y:S01]  /*1060*/  LDCU UR4, c[0x0][0x3c0] ;  /* 0x00007800ff0477ac */ /* 0x000ee20008000800 */
[----:B-1----:R-:W-:-:S06]  /*1070*/  IMAD.WIDE.U32 R16, R7, 0x4, R16 ;  /* 0x0000000407107825 */ /* 0x002fcc00078e0010 */
[----:B------:R1:W4:Y:S01]  /*1080*/  LDG.E.CONSTANT R17, desc[UR6][R16.64] ;  /* 0x0000000610117981 */ /* 0x000322000c1e9900 */
[----:B--2---:R-:W-:-:S06]  /*1090*/  IMAD.WIDE.U32 R14, R7, 0x4, R14 ;  /* 0x00000004070e7825 */ /* 0x004fcc00078e000e */
[----:B------:R-:W2:Y:S01]  /*10a0*/  LDG.E.CONSTANT R15, desc[UR6][R14.64] ;  /* 0x000000060e0f7981 */ /* 0x000ea2000c1e9900 */
[----:B------:R-:W-:Y:S01]  /*10b0*/  ISETP.NE.U32.AND P0, PT, R24, 0x1, PT ;  /* 0x000000011800780c */ /* 0x000fe20003f05070 */
[----:B------:R-:W-:-:S03]  /*10c0*/  FFMA R24, R21, R26, -0.0013887860113754868507 ;  /* 0xbab607ed15187423 */ /* 0x000fc6000000001a */
[----:B------:R-:W-:Y:S02]  /*10d0*/  FSEL R18, R18, 0.041666727513074874878, P0 ;  /* 0x3d2aaabb12127808 */ /* 0x000fe40000000000 */
[----:B------:R-:W-:Y:S02]  /*10e0*/  FSEL R24, R24, -0.00019574658654164522886, !P0 ;  /* 0xb94d415318187808 */ /* 0x000fe40004000000 */
[----:B-1----:R-:W-:Y:S02]  /*10f0*/  FSEL R16, -R19, -0.4999999701976776123, P0 ;  /* 0xbeffffff13107808 */ /* 0x002fe40000000100 */
[----:B------:R-:W-:Y:S01]  /*1100*/  LOP3.LUT P1, RZ, R23, 0x2, RZ, 0xc0, !PT ;  /* 0x0000000217ff7812 */ /* 0x000fe2000782c0ff */
[----:B------:R-:W-:Y:S01]  /*1110*/  FFMA R18, R21, R24, R18 ;  /* 0x0000001815127223 */ /* 0x000fe20000000012 */
[----:B------:R-:W-:Y:S01]  /*1120*/  FSEL R22, R22, 1, P0 ;  /* 0x3f80000016167808 */ /* 0x000fe20000000000 */
[----:B------:R-:W-:Y:S02]  /*1130*/  VIADD R7, R7, 0x1 ;  /* 0x0000000107077836 */ /* 0x000fe40000000000 */
[----:B------:R-:W-:-:S02]  /*1140*/  FFMA R16, R21, R18, R16 ;  /* 0x0000001215107223 */ /* 0x000fc40000000010 */
[----:B------:R-:W-:Y:S01]  /*1150*/  FFMA R21, R21, R22, RZ ;  /* 0x0000001615157223 */ /* 0x000fe200000000ff */
[----:B---3--:R-:W-:-:S03]  /*1160*/  ISETP.NE.AND P0, PT, R7, UR4, PT ;  /* 0x0000000407007c0c */ /* 0x008fc6000bf05270 */
[----:B------:R-:W-:-:S04]  /*1170*/  FFMA R16, R21, R16, R22 ;  /* 0x0000001015107223 */ /* 0x000fc80000000016 */
[----:B------:R-:W-:-:S04]  /*1180*/  @P1 FADD R16, RZ, -R16 ;  /* 0x80000010ff101221 */ /* 0x000fc80000000000 */
[C---:B----4-:R-:W-:Y:S01]  /*1190*/  FMUL R19, R16.reuse, R17 ;  /* 0x0000001110137220 */ /* 0x050fe20000400000 */
[----:B--2---:R-:W-:-:S03]  /*11a0*/  FMUL R16, R16, R15 ;  /* 0x0000000f10107220 */ /* 0x004fc60000400000 */
[C---:B------:R-:W-:Y:S01]  /*11b0*/  FFMA R19, R20.reuse, R15, -R19 ;  /* 0x0000000f14137223 */ /* 0x040fe20000000813 */
[----:B------:R-:W-:-:S03]  /*11c0*/  FFMA R16, R20, R17, R16 ;  /* 0x0000001114107223 */ /* 0x000fc60000000010 */
[----:B------:R-:W-:Y:S01]  /*11d0*/  FADD R2, R19, R2 ;  /* 0x0000000213027221 */ /* 0x000fe20000000000 */
[----:B------:R-:W-:Y:S01]  /*11e0*/  FADD R3, R16, R3 ;  /* 0x0000000310037221 */ /* 0x000fe20000000000 */
[----:B------:R-:W-:Y:S06]  /*11f0*/  @P0 BRA `(.L_x_11) ;  /* 0xffffffec00e00947 */ /* 0x000fec000383ffff */
.L_x_0:
[----:B------:R-:W1:Y:S08]  /*1200*/  LDC.64 R4, c[0x0][0x3c8] ;  /* 0x0000f200ff047b82 */ /* 0x000e700000000a00 */
[----:B------:R-:W2:Y:S01]  /*1210*/  LDC.64 R6, c[0x0][0x3d0] ;  /* 0x0000f400ff067b82 */ /* 0x000ea20000000a00 */
[----:B-1----:R-:W-:-:S05]  /*1220*/  IMAD.WIDE R4, R0, 0x4, R4 ;  /* 0x0000000400047825 */ /* 0x002fca00078e0204 */
[----:B0-----:R-:W3:Y:S01]  /*1230*/  LDG.E R9, desc[UR6][R4.64] ;  /* 0x0000000604097981 */ /* 0x001ee2000c1e1900 */
[----:B--2---:R-:W-:-:S04]  /*1240*/  IMAD.WIDE R6, R0, 0x4, R6 ;  /* 0x0000000400067825 */ /* 0x004fc800078e0206 */
[----:B---3--:R-:W-:-:S05]  /*1250*/  FADD R9, R9, R2 ;  /* 0x0000000209097221 */ /* 0x008fca0000000000 */
[----:B------:R-:W-:Y:S04]  /*1260*/  STG.E desc[UR6][R4.64], R9 ;  /* 0x0000000904007986 */ /* 0x000fe8000c101906 */
[----:B------:R-:W2:Y:S02]  /*1270*/  LDG.E R0, desc[UR6][R6.64] ;  /* 0x0000000606007981 */ /* 0x000ea4000c1e1900 */
[----:B--2---:R-:W-:-:S05]  /*1280*/  FADD R3, R0, R3 ;  /* 0x0000000300037221 */ /* 0x004fca0000000000 */
[----:B------:R-:W-:Y:S01]  /*1290*/  STG.E desc[UR6][R6.64], R3 ;  /* 0x0000000306007986 */ /* 0x000fe2000c101906 */
[----:B------:R-:W-:Y:S05]  /*12a0*/  EXIT ;  /* 0x000000000000794d */ /* 0x000fea0003800000 */
.L_x_12:
[----:B------:R-:W-:-:S00]  /*12b0*/  BRA `(.L_x_12) ;  /* 0xfffffffc00fc7947 */ /* 0x000fc0000383ffff */
[----:B------:R-:W-:-:S00]  /*12c0*/  NOP ;  /* 0x0000000000007918 */ /* 0x000fc00000000000 */
        /* <DEDUP_REMOVED lines=11> */
.L_x_14:


//--------------------- .text.compute_mu_kernel   --------------------------
	.section	.text.compute_mu_kernel,"ax",@progbits
	.align	128
        .global         compute_mu_kernel
        .type           compute_mu_kernel,@function
        .size           compute_mu_kernel,(.L_x_15 - compute_mu_kernel)
        .other          compute_mu_kernel,@"STO_CUDA_ENTRY STV_DEFAULT"
compute_mu_kernel:
.text.compute_mu_kernel:
        /* <DEDUP_REMOVED lines=8> */
[----:B------:R-:W0:Y:S01]  /*0080*/  LDC.64 R4, c[0x0][0x388] ;  /* 0x0000e200ff047b82 */ /* 0x000e220000000a00 */
[----:B------:R-:W1:Y:S07]  /*0090*/  LDCU.64 UR4, c[0x0][0x358] ;  /* 0x00006b00ff0477ac */ /* 0x000e6e0008000a00 */
[----:B------:R-:W2:Y:S08]  /*00a0*/  LDC.64 R8, c[0x0][0x398] ;  /* 0x0000e600ff087b82 */ /* 0x000eb00000000a00 */
[----:B------:R-:W3:Y:S08]  /*00b0*/  LDC.64 R6, c[0x0][0x390] ;  /* 0x0000e400ff067b82 */ /* 0x000ef00000000a00 */
[----:B------:R-:W4:Y:S01]  /*00c0*/  LDC.64 R2, c[0x0][0x380] ;  /* 0x0000e000ff027b82 */ /* 0x000f220000000a00 */
[----:B0-----:R-:W-:-:S06]  /*00d0*/  IMAD.WIDE R4, R0, 0x4, R4 ;  /* 0x0000000400047825 */ /* 0x001fcc00078e0204 */
[----:B-1----:R-:W5:Y:S01]  /*00e0*/  LDG.E.CONSTANT R4, desc[UR4][R4.64] ;  /* 0x0000000404047981 */ /* 0x002f62000c1e9900 */
[C---:B--2---:R-:W-:Y:S01]  /*00f0*/  IMAD.WIDE R8, R0.reuse, 0x4, R8 ;  /* 0x0000000400087825 */ /* 0x044fe200078e0208 */
[----:B------:R-:W0:Y:S05]  /*0100*/  LDC.64 R10, c[0x0][0x3a8] ;  /* 0x0000ea00ff0a7b82 */ /* 0x000e2a0000000a00 */
[----:B------:R-:W5:Y:S01]  /*0110*/  LDG.E.CONSTANT R9, desc[UR4][R8.64] ;  /* 0x0000000408097981 */ /* 0x000f62000c1e9900 */
[C---:B---3--:R-:W-:Y:S02]  /*0120*/  IMAD.WIDE R6, R0.reuse, 0x4, R6 ;  /* 0x0000000400067825 */ /* 0x048fe400078e0206 */
[----:B------:R-:W1:Y:S04]  /*0130*/  LDC.64 R12, c[0x0][0x3b0] ;  /* 0x0000ec00ff0c7b82 */ /* 0x000e680000000a00 */
[----:B------:R-:W2:Y:S01]  /*0140*/  LDG.E.CONSTANT R7, desc[UR4][R6.64] ;  /* 0x0000000406077981 */ /* 0x000ea2000c1e9900 */
[----:B----4-:R-:W-:-:S06]  /*0150*/  IMAD.WIDE R2, R0, 0x4, R2 ;  /* 0x0000000400027825 */ /* 0x010fcc00078e0202 */
[----:B------:R-:W3:Y:S01]  /*0160*/  LDG.E.CONSTANT R2, desc[UR4][R2.64] ;  /* 0x0000000402027981 */ /* 0x000ee2000c1e9900 */
[C---:B-----5:R-:W-:Y:S01]  /*0170*/  FMUL R15, R4.reuse, R9 ;  /* 0x00000009040f7220 */ /* 0x060fe20000400000 */
[----:B--2---:R-:W-:Y:S01]  /*0180*/  FMUL R14, R4, R7 ;  /* 0x00000007040e7220 */ /* 0x004fe20000400000 */
[----:B0-----:R-:W-:-:S04]  /*0190*/  IMAD.WIDE R4, R0, 0x4, R10 ;  /* 0x0000000400047825 */ /* 0x001fc800078e020a */
[----:B-1----:R-:W-:-:S04]  /*01a0*/  IMAD.WIDE R10, R0, 0x4, R12 ;  /* 0x00000004000a7825 */ /* 0x002fc800078e020c */
[C---:B---3--:R-:W-:Y:S01]  /*01b0*/  FFMA R15, R2.reuse, R7, R15 ;  /* 0x00000007020f7223 */ /* 0x048fe2000000000f */
[----:B------:R-:W-:-:S04]  /*01c0*/  FFMA R17, R2, R9, -R14 ;  /* 0x0000000902117223 */ /* 0x000fc8000000080e */
[----:B------:R-:W-:Y:S04]  /*01d0*/  STG.E desc[UR4][R4.64], R15 ;  /* 0x0000000f04007986 */ /* 0x000fe8000c101904 */
[----:B------:R-:W-:Y:S01]  /*01e0*/  STG.E desc[UR4][R10.64], R17 ;  /* 0x000000110a007986 */ /* 0x000fe2000c101904 */
[----:B------:R-:W-:Y:S05]  /*01f0*/  EXIT ;  /* 0x000000000000794d */ /* 0x000fea0003800000 */
.L_x_13:
        /* <DEDUP_REMOVED lines=16> */
.L_x_15:


//--------------------- .nv.global.init           --------------------------
	.section	.nv.global.init,"aw",@progbits
	.align	4
.nv.global.init:
	.type		__cudart_i2opi_f,@object
	.size		__cudart_i2opi_f,(.L_0 - __cudart_i2opi_f)
__cudart_i2opi_f:
        /*0000*/ 	.byte	0x41, 0x90, 0x43, 0x3c, 0x99, 0x95, 0x62, 0xdb, 0xc0, 0xdd, 0x34, 0xf5, 0xd1, 0x57, 0x27, 0xfc
        /*0010*/ 	.byte	0x29, 0x15, 0x44, 0x4e, 0x6e, 0x83, 0xf9, 0xa2
.L_0:


//--------------------- .nv.shared.reserved.0     --------------------------
	.section	.nv.shared.reserved.0,"aw",@nobits
	.weak		__nv_reservedSMEM_offset_0_alias
	.size		__nv_reservedSMEM_offset_0_alias, 0, 64
	.other		__nv_reservedSMEM_offset_0_alias,@"STO_CUDA_RESERVED_SHARED STV_DEFAULT"
__nv_reservedSMEM_offset_0_alias:
	.zero		0
	.zero		64


//--------------------- .nv.constant0.fhd_accumulate_mu_kernel --------------------------
	.section	.nv.constant0.fhd_accumulate_mu_kernel,"a",@progbits
	.sectionflags	@""
	.align	4
.nv.constant0.fhd_accumulate_mu_kernel:
	.zero		984


//--------------------- .nv.constant0.compute_mu_kernel --------------------------
	.section	.nv.constant0.compute_mu_kernel,"a",@progbits
	.sectionflags	@""
	.align	4
.nv.constant0.compute_mu_kernel:
	.zero		952


//--------------------- SYMBOLS --------------------------

	.type		.nv.reservedSmem.offset0,@object
	.size		.nv.reservedSmem.offset0,0x4
